//
// Generated by NVIDIA NVVM Compiler
//
// Compiler Build ID: CL-36424714
// Cuda compilation tools, release 13.0, V13.0.88
// Based on NVVM 20.0.0
//

.version 9.0
.target sm_100
.address_size 64

	// .globl	_Z18gpu_PitchDetectionPfS_
// _ZZ18gpu_PitchDetectionPfS_E3nac has been demoted
// _ZZ18gpu_PitchDetectionPfS_E16sharedAudioFrame has been demoted
// _ZZ18gpu_PitchDetectionPfS_E13subsAllStrong has been demoted

.visible .entry _Z18gpu_PitchDetectionPfS_(
	.param .u64 .ptr .align 1 _Z18gpu_PitchDetectionPfS__param_0,
	.param .u64 .ptr .align 1 _Z18gpu_PitchDetectionPfS__param_1
)
{
	.reg .pred 	%p<36>;
	.reg .b16 	%rs<4>;
	.reg .b32 	%r<115>;
	.reg .b32 	%f<174>;
	.reg .b64 	%rd<11>;
	.reg .b64 	%fd<7>;
	// demoted variable
	.shared .align 4 .b8 _ZZ18gpu_PitchDetectionPfS_E3nac[6424];
	// demoted variable
	.shared .align 4 .b8 _ZZ18gpu_PitchDetectionPfS_E16sharedAudioFrame[12832];
	// demoted variable
	.shared .align 1 .b8 _ZZ18gpu_PitchDetectionPfS_E13subsAllStrong[179];
	ld.param.u64 	%rd2, [_Z18gpu_PitchDetectionPfS__param_0];
	ld.param.u64 	%rd3, [_Z18gpu_PitchDetectionPfS__param_1];
	cvta.to.global.u64 	%rd1, %rd3;
	mov.u32 	%r1, %ctaid.x;
	mov.u32 	%r2, %tid.x;
	shl.b32 	%r3, %r2, 2;
	add.s32 	%r104, %r3, 8;
	setp.gt.u32 	%p1, %r2, 400;
	@%p1 bra 	$L__BB0_2;
	cvta.to.global.u64 	%rd4, %rd2;
	shl.b32 	%r39, %r2, 3;
	mad.lo.s32 	%r40, %r1, 3208, %r39;
	mul.wide.u32 	%rd5, %r40, 4;
	add.s64 	%rd6, %rd4, %rd5;
	ld.global.f32 	%f46, [%rd6];
	shl.b32 	%r41, %r2, 5;
	mov.u32 	%r42, _ZZ18gpu_PitchDetectionPfS_E16sharedAudioFrame;
	add.s32 	%r43, %r42, %r41;
	st.shared.f32 	[%r43], %f46;
	ld.global.f32 	%f47, [%rd6+4];
	st.shared.f32 	[%r43+4], %f47;
	ld.global.f32 	%f48, [%rd6+8];
	st.shared.f32 	[%r43+8], %f48;
	ld.global.f32 	%f49, [%rd6+12];
	st.shared.f32 	[%r43+12], %f49;
	ld.global.f32 	%f50, [%rd6+16];
	st.shared.f32 	[%r43+16], %f50;
	ld.global.f32 	%f51, [%rd6+20];
	st.shared.f32 	[%r43+20], %f51;
	ld.global.f32 	%f52, [%rd6+24];
	st.shared.f32 	[%r43+24], %f52;
	ld.global.f32 	%f53, [%rd6+28];
	st.shared.f32 	[%r43+28], %f53;
$L__BB0_2:
	bar.sync 	0;
	setp.gt.u32 	%p2, %r2, 397;
	@%p2 bra 	$L__BB0_17;
	min.u32 	%r44, %r3, 1594;
	add.s32 	%r5, %r44, 12;
	setp.ge.u32 	%p3, %r104, %r5;
	@%p3 bra 	$L__BB0_17;
	sub.s32 	%r103, 3200, %r3;
$L__BB0_5:
	max.s32 	%r9, %r103, 1;
	and.b32  	%r10, %r9, 3;
	and.b32  	%r11, %r9, 7;
	setp.lt.s32 	%p4, %r103, 8;
	mov.f32 	%f172, 0f00000000;
	mov.b32 	%r108, 0;
	mov.f32 	%f171, %f172;
	mov.f32 	%f170, %f172;
	@%p4 bra 	$L__BB0_8;
	and.b32  	%r108, %r9, 2147483640;
	neg.s32 	%r106, %r108;
	mov.u32 	%r47, _ZZ18gpu_PitchDetectionPfS_E16sharedAudioFrame;
	add.s32 	%r105, %r47, 16;
	shl.b32 	%r14, %r104, 2;
	mov.f32 	%f172, 0f00000000;
$L__BB0_7:
	.pragma "nounroll";
	ld.shared.f32 	%f57, [%r105+-16];
	add.s32 	%r48, %r105, %r14;
	ld.shared.f32 	%f58, [%r48+-16];
	fma.rn.f32 	%f59, %f57, %f58, %f170;
	fma.rn.f32 	%f60, %f57, %f57, %f171;
	fma.rn.f32 	%f61, %f58, %f58, %f172;
	ld.shared.f32 	%f62, [%r105+-12];
	ld.shared.f32 	%f63, [%r48+-12];
	fma.rn.f32 	%f64, %f62, %f63, %f59;
	fma.rn.f32 	%f65, %f62, %f62, %f60;
	fma.rn.f32 	%f66, %f63, %f63, %f61;
	ld.shared.f32 	%f67, [%r105+-8];
	ld.shared.f32 	%f68, [%r48+-8];
	fma.rn.f32 	%f69, %f67, %f68, %f64;
	fma.rn.f32 	%f70, %f67, %f67, %f65;
	fma.rn.f32 	%f71, %f68, %f68, %f66;
	ld.shared.f32 	%f72, [%r105+-4];
	ld.shared.f32 	%f73, [%r48+-4];
	fma.rn.f32 	%f74, %f72, %f73, %f69;
	fma.rn.f32 	%f75, %f72, %f72, %f70;
	fma.rn.f32 	%f76, %f73, %f73, %f71;
	ld.shared.f32 	%f77, [%r105];
	ld.shared.f32 	%f78, [%r48];
	fma.rn.f32 	%f79, %f77, %f78, %f74;
	fma.rn.f32 	%f80, %f77, %f77, %f75;
	fma.rn.f32 	%f81, %f78, %f78, %f76;
	ld.shared.f32 	%f82, [%r105+4];
	ld.shared.f32 	%f83, [%r48+4];
	fma.rn.f32 	%f84, %f82, %f83, %f79;
	fma.rn.f32 	%f85, %f82, %f82, %f80;
	fma.rn.f32 	%f86, %f83, %f83, %f81;
	ld.shared.f32 	%f87, [%r105+8];
	ld.shared.f32 	%f88, [%r48+8];
	fma.rn.f32 	%f89, %f87, %f88, %f84;
	fma.rn.f32 	%f90, %f87, %f87, %f85;
	fma.rn.f32 	%f91, %f88, %f88, %f86;
	ld.shared.f32 	%f92, [%r105+12];
	ld.shared.f32 	%f93, [%r48+12];
	fma.rn.f32 	%f170, %f92, %f93, %f89;
	fma.rn.f32 	%f171, %f92, %f92, %f90;
	fma.rn.f32 	%f172, %f93, %f93, %f91;
	add.s32 	%r106, %r106, 8;
	add.s32 	%r105, %r105, 32;
	setp.ne.s32 	%p5, %r106, 0;
	@%p5 bra 	$L__BB0_7;
$L__BB0_8:
	setp.eq.s32 	%p6, %r11, 0;
	@%p6 bra 	$L__BB0_16;
	setp.lt.u32 	%p7, %r11, 4;
	@%p7 bra 	$L__BB0_11;
	shl.b32 	%r49, %r108, 2;
	mov.u32 	%r50, _ZZ18gpu_PitchDetectionPfS_E16sharedAudioFrame;
	add.s32 	%r51, %r50, %r49;
	ld.shared.f32 	%f95, [%r51];
	shl.b32 	%r52, %r104, 2;
	add.s32 	%r53, %r51, %r52;
	ld.shared.f32 	%f96, [%r53];
	fma.rn.f32 	%f97, %f95, %f96, %f170;
	fma.rn.f32 	%f98, %f95, %f95, %f171;
	fma.rn.f32 	%f99, %f96, %f96, %f172;
	ld.shared.f32 	%f100, [%r51+4];
	ld.shared.f32 	%f101, [%r53+4];
	fma.rn.f32 	%f102, %f100, %f101, %f97;
	fma.rn.f32 	%f103, %f100, %f100, %f98;
	fma.rn.f32 	%f104, %f101, %f101, %f99;
	ld.shared.f32 	%f105, [%r51+8];
	ld.shared.f32 	%f106, [%r53+8];
	fma.rn.f32 	%f107, %f105, %f106, %f102;
	fma.rn.f32 	%f108, %f105, %f105, %f103;
	fma.rn.f32 	%f109, %f106, %f106, %f104;
	ld.shared.f32 	%f110, [%r51+12];
	ld.shared.f32 	%f111, [%r53+12];
	fma.rn.f32 	%f170, %f110, %f111, %f107;
	fma.rn.f32 	%f171, %f110, %f110, %f108;
	fma.rn.f32 	%f172, %f111, %f111, %f109;
	add.s32 	%r108, %r108, 4;
$L__BB0_11:
	setp.eq.s32 	%p8, %r10, 0;
	@%p8 bra 	$L__BB0_16;
	setp.eq.s32 	%p9, %r10, 1;
	@%p9 bra 	$L__BB0_14;
	shl.b32 	%r54, %r108, 2;
	mov.u32 	%r55, _ZZ18gpu_PitchDetectionPfS_E16sharedAudioFrame;
	add.s32 	%r56, %r55, %r54;
	ld.shared.f32 	%f113, [%r56];
	shl.b32 	%r57, %r104, 2;
	add.s32 	%r58, %r56, %r57;
	ld.shared.f32 	%f114, [%r58];
	fma.rn.f32 	%f115, %f113, %f114, %f170;
	fma.rn.f32 	%f116, %f113, %f113, %f171;
	fma.rn.f32 	%f117, %f114, %f114, %f172;
	ld.shared.f32 	%f118, [%r56+4];
	ld.shared.f32 	%f119, [%r58+4];
	fma.rn.f32 	%f170, %f118, %f119, %f115;
	fma.rn.f32 	%f171, %f118, %f118, %f116;
	fma.rn.f32 	%f172, %f119, %f119, %f117;
	add.s32 	%r108, %r108, 2;
$L__BB0_14:
	and.b32  	%r59, %r9, 1;
	setp.eq.b32 	%p10, %r59, 1;
	not.pred 	%p11, %p10;
	@%p11 bra 	$L__BB0_16;
	shl.b32 	%r60, %r108, 2;
	mov.u32 	%r61, _ZZ18gpu_PitchDetectionPfS_E16sharedAudioFrame;
	add.s32 	%r62, %r61, %r60;
	ld.shared.f32 	%f120, [%r62];
	shl.b32 	%r63, %r104, 2;
	add.s32 	%r64, %r62, %r63;
	ld.shared.f32 	%f121, [%r64];
	fma.rn.f32 	%f170, %f120, %f121, %f170;
	fma.rn.f32 	%f171, %f120, %f120, %f171;
	fma.rn.f32 	%f172, %f121, %f121, %f172;
$L__BB0_16:
	mul.f32 	%f122, %f171, %f172;
	sqrt.rn.f32 	%f123, %f122;
	setp.eq.f32 	%p12, %f123, 0f00000000;
	selp.f32 	%f124, 0f3F800000, %f123, %p12;
	div.rn.f32 	%f125, %f170, %f124;
	shl.b32 	%r65, %r104, 2;
	mov.u32 	%r66, _ZZ18gpu_PitchDetectionPfS_E3nac;
	add.s32 	%r67, %r66, %r65;
	st.shared.f32 	[%r67], %f125;
	add.s32 	%r104, %r104, 1;
	add.s32 	%r103, %r103, -1;
	setp.ne.s32 	%p13, %r104, %r5;
	@%p13 bra 	$L__BB0_5;
$L__BB0_17:
	bar.sync 	0;
	setp.ne.s32 	%p14, %r2, 0;
	@%p14 bra 	$L__BB0_21;
	mov.u32 	%r71, _ZZ18gpu_PitchDetectionPfS_E3nac;
	add.s32 	%r110, %r71, 48;
	mov.b32 	%r112, 9;
	mov.b32 	%r111, 0;
$L__BB0_19:
	add.s32 	%r72, %r111, 9;
	ld.shared.f32 	%f126, [%r110+-12];
	shl.b32 	%r73, %r112, 2;
	add.s32 	%r75, %r71, %r73;
	ld.shared.f32 	%f127, [%r75];
	setp.gt.f32 	%p15, %f126, %f127;
	selp.b32 	%r76, %r72, %r112, %p15;
	ld.shared.f32 	%f128, [%r110+-8];
	shl.b32 	%r77, %r76, 2;
	add.s32 	%r78, %r71, %r77;
	ld.shared.f32 	%f129, [%r78];
	setp.gt.f32 	%p16, %f128, %f129;
	add.s32 	%r79, %r111, 10;
	selp.b32 	%r80, %r79, %r76, %p16;
	ld.shared.f32 	%f130, [%r110+-4];
	shl.b32 	%r81, %r80, 2;
	add.s32 	%r82, %r71, %r81;
	ld.shared.f32 	%f131, [%r82];
	setp.gt.f32 	%p17, %f130, %f131;
	add.s32 	%r83, %r111, 11;
	selp.b32 	%r84, %r83, %r80, %p17;
	ld.shared.f32 	%f132, [%r110];
	shl.b32 	%r85, %r84, 2;
	add.s32 	%r86, %r71, %r85;
	ld.shared.f32 	%f133, [%r86];
	setp.gt.f32 	%p18, %f132, %f133;
	add.s32 	%r87, %r111, 12;
	selp.b32 	%r112, %r87, %r84, %p18;
	add.s32 	%r111, %r111, 4;
	add.s32 	%r110, %r110, 16;
	setp.ne.s32 	%p19, %r87, 1604;
	@%p19 bra 	$L__BB0_19;
	cvt.rn.f32.u32 	%f134, %r112;
	st.shared.f32 	[_ZZ18gpu_PitchDetectionPfS_E3nac], %f134;
$L__BB0_21:
	bar.sync 	0;
	mov.u32 	%r88, _ZZ18gpu_PitchDetectionPfS_E3nac;
	ld.shared.f32 	%f135, [_ZZ18gpu_PitchDetectionPfS_E3nac];
	cvt.rzi.s32.f32 	%r32, %f135;
	shl.b32 	%r89, %r32, 2;
	add.s32 	%r90, %r88, %r89;
	ld.shared.f32 	%f37, [%r90];
	ld.shared.f32 	%f38, [%r90+-4];
	ld.shared.f32 	%f39, [%r90+4];
	add.f32 	%f136, %f37, %f37;
	sub.f32 	%f137, %f136, %f38;
	sub.f32 	%f40, %f137, %f39;
	setp.eq.f32 	%p20, %f40, 0f00000000;
	@%p20 bra 	$L__BB0_23;
	setp.geu.f32 	%p21, %f37, %f38;
	setp.geu.f32 	%p22, %f37, %f39;
	or.pred  	%p23, %p21, %p22;
	@%p23 bra 	$L__BB0_25;
$L__BB0_23:
	setp.ne.s32 	%p35, %r2, 0;
	@%p35 bra 	$L__BB0_38;
	mul.wide.u32 	%rd9, %r1, 4;
	add.s64 	%rd10, %rd1, %rd9;
	mov.b32 	%r102, 0;
	st.global.u32 	[%rd10], %r102;
	bra.uni 	$L__BB0_38;
$L__BB0_25:
	sub.f32 	%f138, %f39, %f38;
	cvt.f64.f32 	%fd1, %f138;
	mul.f64 	%fd2, %fd1, 0d3FE0000000000000;
	cvt.f64.f32 	%fd3, %f40;
	div.rn.f64 	%fd4, %fd2, %fd3;
	cvt.rn.f32.f64 	%f139, %fd4;
	cvt.rn.f32.s32 	%f140, %r32;
	add.f32 	%f173, %f140, %f139;
	mul.hi.s32 	%r91, %r32, 954437177;
	shr.u32 	%r92, %r91, 31;
	shr.s32 	%r93, %r91, 1;
	add.s32 	%r114, %r93, %r92;
	setp.eq.s32 	%p24, %r2, 0;
	setp.gt.s32 	%p25, %r2, %r114;
	or.pred  	%p26, %p24, %p25;
	@%p26 bra 	$L__BB0_31;
	mov.u32 	%r94, _ZZ18gpu_PitchDetectionPfS_E13subsAllStrong;
	add.s32 	%r34, %r94, %r2;
	mov.b16 	%rs1, 1;
	st.shared.u8 	[%r34], %rs1;
	setp.lt.u32 	%p27, %r2, 2;
	@%p27 bra 	$L__BB0_31;
	cvt.rn.f32.u32 	%f42, %r2;
	mul.f32 	%f43, %f37, 0f3F666666;
	mov.b32 	%r113, 1;
	bra.uni 	$L__BB0_29;
$L__BB0_28:
	add.s32 	%r113, %r113, 1;
	setp.eq.s32 	%p29, %r113, %r2;
	@%p29 bra 	$L__BB0_31;
$L__BB0_29:
	cvt.rn.f32.u32 	%f141, %r113;
	mul.f32 	%f142, %f173, %f141;
	div.rn.f32 	%f143, %f142, %f42;
	cvt.f64.f32 	%fd5, %f143;
	add.f64 	%fd6, %fd5, 0d3FE0000000000000;
	cvt.rzi.s32.f64 	%r96, %fd6;
	shl.b32 	%r97, %r96, 2;
	add.s32 	%r99, %r88, %r97;
	ld.shared.f32 	%f144, [%r99];
	setp.geu.f32 	%p28, %f144, %f43;
	@%p28 bra 	$L__BB0_28;
	mov.b16 	%rs2, 0;
	st.shared.u8 	[%r34], %rs2;
$L__BB0_31:
	setp.ne.s32 	%p30, %r2, 0;
	bar.sync 	0;
	@%p30 bra 	$L__BB0_38;
	setp.lt.s32 	%p31, %r32, 9;
	@%p31 bra 	$L__BB0_37;
	mov.u32 	%r100, _ZZ18gpu_PitchDetectionPfS_E13subsAllStrong;
$L__BB0_34:
	add.s32 	%r101, %r100, %r114;
	ld.shared.u8 	%rs3, [%r101];
	setp.ne.s16 	%p32, %rs3, 1;
	@%p32 bra 	$L__BB0_36;
	cvt.rn.f32.u32 	%f145, %r114;
	div.rn.f32 	%f173, %f173, %f145;
	bra.uni 	$L__BB0_37;
$L__BB0_36:
	add.s32 	%r38, %r114, -1;
	setp.gt.s32 	%p33, %r114, 1;
	mov.u32 	%r114, %r38;
	@%p33 bra 	$L__BB0_34;
$L__BB0_37:
	setp.gt.f32 	%p34, %f173, 0f00000000;
	mov.f32 	%f146, 0f472C4400;
	div.rn.f32 	%f147, %f146, %f173;
	selp.f32 	%f148, %f147, 0f00000000, %p34;
	mul.wide.u32 	%rd7, %r1, 4;
	add.s64 	%rd8, %rd1, %rd7;
	st.global.f32 	[%rd8], %f148;
$L__BB0_38:
	ret;

}


// ===== COMPILED SASS (sm_100) =====

	.target	sm_100

	.elftype	@"ET_EXEC"


//--------------------- .note.nv.tkinfo           --------------------------
	.section	.note.nv.tkinfo,"",@"SHT_NOTE"
	.sectionflags	@"SHF_NOTE_NV_TKINFO"
	.tkinfo
        /*0018*/ 	.word	0x00000002
        /*0030*/ 	.string	""
        /*0030*/ 	.string	"ptxas"
        /*0030*/ 	.string	"Cuda compilation tools, release 13.0, V13.0.88"
        /*0030*/ 	.string	"Build cuda_13.0.r13.0/compiler.36424714_0"
        /*0030*/ 	.string	"-arch sm_100 -m 64 "



//--------------------- .note.nv.cuinfo           --------------------------
	.section	.note.nv.cuinfo,"",@"SHT_NOTE"
	.sectionflags	@"SHF_NOTE_NV_CUINFO"
        /*0018*/ 	.short	0x0002
        /*001a*/ 	.short	0x0064
        /*001c*/ 	.short	0x0082
	.zero		2


//--------------------- .nv.info                  --------------------------
	.section	.nv.info,"",@"SHT_CUDA_INFO"
	.align	4


	//----- nvinfo : EIATTR_REGCOUNT
	.align		4
        /*0000*/ 	.byte	0x04, 0x2f
        /*0002*/ 	.short	(.L_1 - .L_0)
	.align		4
.L_0:
        /*0004*/ 	.word	index@(_Z18gpu_PitchDetectionPfS_)
        /*0008*/ 	.word	0x0000001f


	//----- nvinfo : EIATTR_FRAME_SIZE
	.align		4
.L_1:
        /*000c*/ 	.byte	0x04, 0x11
        /*000e*/ 	.short	(.L_3 - .L_2)
	.align		4
.L_2:
        /*0010*/ 	.word	index@($__internal_2_$__cuda_sm3x_div_rn_noftz_f32_slowpath)
        /*0014*/ 	.word	0x00000000


	//----- nvinfo : EIATTR_FRAME_SIZE
	.align		4
.L_3:
        /*0018*/ 	.byte	0x04, 0x11
        /*001a*/ 	.short	(.L_5 - .L_4)
	.align		4
.L_4:
        /*001c*/ 	.word	index@($__internal_1_$__cuda_sm20_sqrt_rn_f32_slowpath)
        /*0020*/ 	.word	0x00000000


	//----- nvinfo : EIATTR_FRAME_SIZE
	.align		4
.L_5:
        /*0024*/ 	.byte	0x04, 0x11
        /*0026*/ 	.short	(.L_7 - .L_6)
	.align		4
.L_6:
        /*0028*/ 	.word	index@($__internal_0_$__cuda_sm20_div_rn_f64_full)
        /*002c*/ 	.word	0x00000000


	//----- nvinfo : EIATTR_FRAME_SIZE
	.align		4
.L_7:
        /*0030*/ 	.byte	0x04, 0x11
        /*0032*/ 	.short	(.L_9 - .L_8)
	.align		4
.L_8:
        /*0034*/ 	.word	index@(_Z18gpu_PitchDetectionPfS_)
        /*0038*/ 	.word	0x00000000


	//----- nvinfo : EIATTR_MIN_STACK_SIZE
	.align		4
.L_9:
        /*003c*/ 	.byte	0x04, 0x12
        /*003e*/ 	.short	(.L_11 - .L_10)
	.align		4
.L_10:
        /*0040*/ 	.word	index@(_Z18gpu_PitchDetectionPfS_)
        /*0044*/ 	.word	0x00000000
.L_11:


//--------------------- .nv.compat                --------------------------
	.section	.nv.compat,"",@"SHT_CUDA_COMPAT_INFO"
	.align	4
        /*0000*/ 	.byte	0x02, 0x09, 0x00, 0x00, 0x02, 0x02, 0x01, 0x00, 0x02, 0x05, 0x05, 0x00, 0x03, 0x07, 0x01, 0x01
        /*0010*/ 	.byte	0x02, 0x03, 0x00, 0x00, 0x02, 0x06, 0x01, 0x00, 0x04, 0x0b, 0x08, 0x00, 0x01, 0x00, 0x00, 0x00
        /*0020*/ 	.byte	0x00, 0x00, 0x00, 0x00


//--------------------- .nv.info._Z18gpu_PitchDetectionPfS_ --------------------------
	.section	.nv.info._Z18gpu_PitchDetectionPfS_,"",@"SHT_CUDA_INFO"
	.sectionflags	@""
	.align	4


	//----- nvinfo : EIATTR_CUDA_API_VERSION
	.align		4
        /*0000*/ 	.byte	0x04, 0x37
        /*0002*/ 	.short	(.L_13 - .L_12)
.L_12:
        /*0004*/ 	.word	0x00000082


	//----- nvinfo : EIATTR_KPARAM_INFO
	.align		4
.L_13:
        /*0008*/ 	.byte	0x04, 0x17
        /*000a*/ 	.short	(.L_15 - .L_14)
.L_14:
        /*000c*/ 	.word	0x00000000
        /*0010*/ 	.short	0x0001
        /*0012*/ 	.short	0x0008
        /*0014*/ 	.byte	0x00, 0xf5, 0x21, 0x00


	//----- nvinfo : EIATTR_KPARAM_INFO
	.align		4
.L_15:
        /*0018*/ 	.byte	0x04, 0x17
        /*001a*/ 	.short	(.L_17 - .L_16)
.L_16:
        /*001c*/ 	.word	0x00000000
        /*0020*/ 	.short	0x0000
        /*0022*/ 	.short	0x0000
        /*0024*/ 	.byte	0x00, 0xf5, 0x21, 0x00


	//----- nvinfo : EIATTR_SPARSE_MMA_MASK
	.align		4
.L_17:
        /*0028*/ 	.byte	0x03, 0x50
        /*002a*/ 	.short	0x0000


	//----- nvinfo : EIATTR_MAXREG_COUNT
	.align		4
        /*002c*/ 	.byte	0x03, 0x1b
        /*002e*/ 	.short	0x00ff


	//----- nvinfo : EIATTR_NUM_BARRIERS
	.align		4
        /*0030*/ 	.byte	0x02, 0x4c
        /*0032*/ 	.byte	0x01
	.zero		1


	//----- nvinfo : EIATTR_MERCURY_ISA_VERSION
	.align		4
        /*0034*/ 	.byte	0x03, 0x5f
        /*0036*/ 	.short	0x0101


	//----- nvinfo : EIATTR_UNUSED_LOAD_BYTE_OFFSET
	.align		4
        /*0038*/ 	.byte	0x04, 0x44
        /*003a*/ 	.short	(.L_19 - .L_18)


	//   ....[0]....
.L_18:
        /*003c*/ 	.word	0x00000dd0
        /*0040*/ 	.word	0x0000fff0


	//----- nvinfo : EIATTR_VRC_CTA_INIT_COUNT
	.align		4
.L_19:
        /*0044*/ 	.byte	0x02, 0x4a
	.zero		1
	.zero		1


	//----- nvinfo : EIATTR_EXIT_INSTR_OFFSETS
	.align		4
        /*0048*/ 	.byte	0x04, 0x1c
        /*004a*/ 	.short	(.L_21 - .L_20)


	//   ....[0]....
.L_20:
        /*004c*/ 	.word	0x00001080


	//   ....[1]....
        /*0050*/ 	.word	0x000010c0


	//   ....[2]....
        /*0054*/ 	.word	0x00001580


	//   ....[3]....
        /*0058*/ 	.word	0x000018a0


	//----- nvinfo : EIATTR_CRS_STACK_SIZE
	.align		4
.L_21:
        /*005c*/ 	.byte	0x04, 0x1e
        /*005e*/ 	.short	(.L_23 - .L_22)
.L_22:
        /*0060*/ 	.word	0x00000000


	//----- nvinfo : EIATTR_CBANK_PARAM_SIZE
	.align		4
.L_23:
        /*0064*/ 	.byte	0x03, 0x19
        /*0066*/ 	.short	0x0010


	//----- nvinfo : EIATTR_PARAM_CBANK
	.align		4
        /*0068*/ 	.byte	0x04, 0x0a
        /*006a*/ 	.short	(.L_25 - .L_24)
	.align		4
.L_24:
        /*006c*/ 	.word	index@(.nv.constant0._Z18gpu_PitchDetectionPfS_)
        /*0070*/ 	.short	0x0380
        /*0072*/ 	.short	0x0010


	//----- nvinfo : EIATTR_SW_WAR
	.align		4
.L_25:
        /*0074*/ 	.byte	0x04, 0x36
        /*0076*/ 	.short	(.L_27 - .L_26)
.L_26:
        /*0078*/ 	.word	0x00000008
.L_27:


//--------------------- .nv.callgraph             --------------------------
	.section	.nv.callgraph,"",@"SHT_CUDA_CALLGRAPH"
	.align	4
	.sectionentsize	8
	.align		4
        /*0000*/ 	.word	0x00000000
	.align		4
        /*0004*/ 	.word	0xffffffff
	.align		4
        /*0008*/ 	.word	0x00000000
	.align		4
        /*000c*/ 	.word	0xfffffffe
	.align		4
        /*0010*/ 	.word	0x00000000
	.align		4
        /*0014*/ 	.word	0xfffffffd
	.align		4
        /*0018*/ 	.word	0x00000000
	.align		4
        /*001c*/ 	.word	0xfffffffc


//--------------------- .text._Z18gpu_PitchDetectionPfS_ --------------------------
	.section	.text._Z18gpu_PitchDetectionPfS_,"ax",@progbits
	.align	128
        .global         _Z18gpu_PitchDetectionPfS_
        .type           _Z18gpu_PitchDetectionPfS_,@function
        .size           _Z18gpu_PitchDetectionPfS_,(.L_x_56 - _Z18gpu_PitchDetectionPfS_)
        .other          _Z18gpu_PitchDetectionPfS_,@"STO_CUDA_ENTRY STV_DEFAULT"
_Z18gpu_PitchDetectionPfS_:
.text._Z18gpu_PitchDetectionPfS_:
[----:B------:R-:W-:Y:S01]  /*0000*/  LDC R1, c[0x0][0x37c] ;  /* 0x0000df00ff017b82 */ /* 0x000fe20000000800 */
[----:B------:R-:W0:Y:S01]  /*0010*/  S2R R5, SR_TID.X ;  /* 0x0000000000057919 */ /* 0x000e220000002100 */
[----:B------:R-:W1:Y:S01]  /*0020*/  LDCU.64 UR6, c[0x0][0x358] ;  /* 0x00006b00ff0677ac */ /* 0x000e620008000a00 */
[----:B------:R-:W-:Y:S01]  /*0030*/  BSSY.RECONVERGENT B0, `(.L_x_0) ;  /* 0x0000019000007945 */ /* 0x000fe20003800200 */
[----:B------:R-:W2:Y:S01]  /*0040*/  S2R R4, SR_CTAID.X ;  /* 0x0000000000047919 */ /* 0x000ea20000002500 */
[----:B0-----:R-:W-:-:S13]  /*0050*/  ISETP.GT.U32.AND P0, PT, R5, 0x190, PT ;  /* 0x000001900500780c */ /* 0x001fda0003f04070 */
[----:B-12---:R-:W-:Y:S05]  /*0060*/  @P0 BRA `(.L_x_1) ;  /* 0x0000000000540947 */ /* 0x006fea0003800000 */
[----:B------:R-:W0:Y:S01]  /*0070*/  LDC.64 R2, c[0x0][0x380] ;  /* 0x0000e000ff027b82 */ /* 0x000e220000000a00 */
[----:B------:R-:W-:-:S04]  /*0080*/  IMAD R7, R4, 0x191, R5 ;  /* 0x0000019104077824 */ /* 0x000fc800078e0205 */
[----:B------:R-:W-:-:S04]  /*0090*/  IMAD.SHL.U32 R7, R7, 0x8, RZ ;  /* 0x0000000807077824 */ /* 0x000fc800078e00ff */
[----:B0-----:R-:W-:-:S05]  /*00a0*/  IMAD.WIDE.U32 R2, R7, 0x4, R2 ;  /* 0x0000000407027825 */ /* 0x001fca00078e0002 */
[----:B------:R-:W2:Y:S04]  /*00b0*/  LDG.E R6, desc[UR6][R2.64] ;  /* 0x0000000602067981 */ /* 0x000ea8000c1e1900 */
[----:B------:R-:W2:Y:S04]  /*00c0*/  LDG.E R7, desc[UR6][R2.64+0x4] ;  /* 0x0000040602077981 */ /* 0x000ea8000c1e1900 */
[----:B------:R-:W3:Y:S04]  /*00d0*/  LDG.E R8, desc[UR6][R2.64+0x8] ;  /* 0x0000080602087981 */ /* 0x000ee8000c1e1900 */
[----:B------:R-:W3:Y:S04]  /*00e0*/  LDG.E R9, desc[UR6][R2.64+0xc] ;  /* 0x00000c0602097981 */ /* 0x000ee8000c1e1900 */
[----:B------:R-:W4:Y:S04]  /*00f0*/  LDG.E R10, desc[UR6][R2.64+0x10] ;  /* 0x00001006020a7981 */ /* 0x000f28000c1e1900 */
[----:B------:R-:W4:Y:S04]  /*0100*/  LDG.E R11, desc[UR6][R2.64+0x14] ;  /* 0x00001406020b7981 */ /* 0x000f28000c1e1900 */
[----:B------:R-:W5:Y:S04]  /*0110*/  LDG.E R12, desc[UR6][R2.64+0x18] ;  /* 0x00001806020c7981 */ /* 0x000f68000c1e1900 */
[----:B------:R-:W5:Y:S01]  /*0120*/  LDG.E R13, desc[UR6][R2.64+0x1c] ;  /* 0x00001c06020d7981 */ /* 0x000f62000c1e1900 */
[----:B------:R-:W0:Y:S01]  /*0130*/  S2UR UR5, SR_CgaCtaId ;  /* 0x00000000000579c3 */ /* 0x000e220000008800 */
[----:B------:R-:W-:-:S02]  /*0140*/  UMOV UR4, 0x400 ;  /* 0x0000040000047882 */ /* 0x000fc40000000000 */
[----:B------:R-:W-:-:S04]  /*0150*/  UIADD3 UR4, UPT, UPT, UR4, 0x1918, URZ ;  /* 0x0000191804047890 */ /* 0x000fc8000fffe0ff */
[----:B0-----:R-:W-:-:S06]  /*0160*/  ULEA UR4, UR5, UR4, 0x18 ;  /* 0x0000000405047291 */ /* 0x001fcc000f8ec0ff */
[----:B------:R-:W-:-:S05]  /*0170*/  LEA R0, R5, UR4, 0x5 ;  /* 0x0000000405007c11 */ /* 0x000fca000f8e28ff */
[----:B--2---:R0:W-:Y:S04]  /*0180*/  STS.64 [R0], R6 ;  /* 0x0000000600007388 */ /* 0x0041e80000000a00 */
[----:B---3--:R0:W-:Y:S04]  /*0190*/  STS.64 [R0+0x8], R8 ;  /* 0x0000080800007388 */ /* 0x0081e80000000a00 */
[----:B----4-:R0:W-:Y:S04]  /*01a0*/  STS.64 [R0+0x10], R10 ;  /* 0x0000100a00007388 */ /* 0x0101e80000000a00 */
[----:B-----5:R0:W-:Y:S02]  /*01b0*/  STS.64 [R0+0x18], R12 ;  /* 0x0000180c00007388 */ /* 0x0201e40000000a00 */
.L_x_1:
[----:B------:R-:W-:Y:S05]  /*01c0*/  BSYNC.RECONVERGENT B0 ;  /* 0x0000000000007941 */ /* 0x000fea0003800200 */
.L_x_0:
[----:B------:R-:W-:Y:S01]  /*01d0*/  BAR.SYNC.DEFER_BLOCKING 0x0 ;  /* 0x0000000000007b1d */ /* 0x000fe20000010000 */
[C---:B------:R-:W-:Y:S01]  /*01e0*/  ISETP.GT.U32.AND P0, PT, R5.reuse, 0x18d, PT ;  /* 0x0000018d0500780c */ /* 0x040fe20003f04070 */
[----:B0-----:R-:W-:-:S04]  /*01f0*/  IMAD.SHL.U32 R12, R5, 0x4, RZ ;  /* 0x00000004050c7824 */ /* 0x001fc800078e00ff */
[----:B------:R-:W-:Y:S01]  /*0200*/  BSSY.RECONVERGENT B0, `(.L_x_2) ;  /* 0x00000b1000007945 */ /* 0x000fe20003800200 */
[----:B------:R-:W-:-:S07]  /*0210*/  VIADD R10, R12, 0x8 ;  /* 0x000000080c0a7836 */ /* 0x000fce0000000000 */
[----:B------:R-:W-:Y:S05]  /*0220*/  @P0 BRA `(.L_x_3) ;  /* 0x0000000800b80947 */ /* 0x000fea0003800000 */
[----:B------:R-:W-:-:S05]  /*0230*/  VIMNMX.U32 R11, PT, PT, R12, 0x63a, PT ;  /* 0x0000063a0c0b7848 */ /* 0x000fca0003fe0000 */
[----:B------:R-:W-:-:S05]  /*0240*/  VIADD R11, R11, 0xc ;  /* 0x0000000c0b0b7836 */ /* 0x000fca0000000000 */
[----:B------:R-:W-:-:S13]  /*0250*/  ISETP.GE.U32.AND P0, PT, R10, R11, PT ;  /* 0x0000000b0a00720c */ /* 0x000fda0003f06070 */
[----:B------:R-:W-:Y:S05]  /*0260*/  @P0 BRA `(.L_x_3) ;  /* 0x0000000800a80947 */ /* 0x000fea0003800000 */
[----:B------:R-:W-:-:S07]  /*0270*/  IADD3 R12, PT, PT, -R12, 0xc80, RZ ;  /* 0x00000c800c0c7810 */ /* 0x000fce0007ffe1ff */
.L_x_18:
[C---:B------:R-:W-:Y:S01]  /*0280*/  ISETP.GE.AND P0, PT, R12.reuse, 0x8, PT ;  /* 0x000000080c00780c */ /* 0x040fe20003f06270 */
[----:B------:R-:W-:Y:S01]  /*0290*/  BSSY.RECONVERGENT B1, `(.L_x_4) ;  /* 0x000003a000017945 */ /* 0x000fe20003800200 */
[----:B------:R-:W-:Y:S01]  /*02a0*/  VIMNMX R0, PT, PT, R12, 0x1, !PT ;  /* 0x000000010c007848 */ /* 0x000fe20007fe0100 */
[----:B------:R-:W-:Y:S01]  /*02b0*/  HFMA2 R13, -RZ, RZ, 0, 0 ;  /* 0x00000000ff0d7431 */ /* 0x000fe200000001ff */
[----:B------:R-:W-:Y:S01]  /*02c0*/  CS2R R20, SRZ ;  /* 0x0000000000147805 */ /* 0x000fe2000001ff00 */
[----:B------:R-:W-:Y:S01]  /*02d0*/  IMAD.MOV.U32 R23, RZ, RZ, RZ ;  /* 0x000000ffff177224 */ /* 0x000fe200078e00ff */
[----:B------:R-:W-:-:S04]  /*02e0*/  LOP3.LUT R24, R0, 0x7, RZ, 0xc0, !PT ;  /* 0x0000000700187812 */ /* 0x000fc800078ec0ff */
[----:B------:R-:W-:-:S03]  /*02f0*/  ISETP.NE.AND P1, PT, R24, RZ, PT ;  /* 0x000000ff1800720c */ /* 0x000fc60003f25270 */
[----:B------:R-:W-:Y:S10]  /*0300*/  @!P0 BRA `(.L_x_5) ;  /* 0x0000000000c88947 */ /* 0x000ff40003800000 */
[----:B------:R-:W0:Y:S01]  /*0310*/  S2UR UR5, SR_CgaCtaId ;  /* 0x00000000000579c3 */ /* 0x000e220000008800 */
[----:B------:R-:W-:Y:S01]  /*0320*/  UMOV UR4, 0x400 ;  /* 0x0000040000047882 */ /* 0x000fe20000000000 */
[----:B------:R-:W-:Y:S01]  /*0330*/  LOP3.LUT R13, R0, 0x7ffffff8, RZ, 0xc0, !PT ;  /* 0x7ffffff8000d7812 */ /* 0x000fe200078ec0ff */
[----:B------:R-:W-:Y:S01]  /*0340*/  UIADD3 UR4, UPT, UPT, UR4, 0x1918, URZ ;  /* 0x0000191804047890 */ /* 0x000fe2000fffe0ff */
[----:B------:R-:W-:-:S03]  /*0350*/  IMAD.MOV.U32 R20, RZ, RZ, RZ ;  /* 0x000000ffff147224 */ /* 0x000fc600078e00ff */
[----:B------:R-:W-:Y:S01]  /*0360*/  IMAD.MOV R22, RZ, RZ, -R13 ;  /* 0x000000ffff167224 */ /* 0x000fe200078e0a0d */
[----:B0-----:R-:W-:-:S04]  /*0370*/  ULEA UR4, UR5, UR4, 0x18 ;  /* 0x0000000405047291 */ /* 0x001fc8000f8ec0ff */
[----:B------:R-:W-:-:S06]  /*0380*/  UIADD3 UR4, UPT, UPT, UR4, 0x10, URZ ;  /* 0x0000001004047890 */ /* 0x000fcc000fffe0ff */
[----:B------:R-:W-:-:S07]  /*0390*/  IMAD.U32 R15, RZ, RZ, UR4 ;  /* 0x00000004ff0f7e24 */ /* 0x000fce000f8e00ff */
.L_x_6:
[----:B------:R-:W-:Y:S01]  /*03a0*/  LEA R18, R10, R15, 0x2 ;  /* 0x0000000f0a127211 */ /* 0x000fe200078e10ff */
[----:B------:R-:W0:Y:S01]  /*03b0*/  LDS.64 R8, [R15+-0x10] ;  /* 0xfffff0000f087984 */ /* 0x000e220000000a00 */
[----:B------:R-:W-:-:S03]  /*03c0*/  VIADD R22, R22, 0x8 ;  /* 0x0000000816167836 */ /* 0x000fc60000000000 */
[----:B------:R-:W1:Y:S02]  /*03d0*/  LDS R25, [R18+-0x10] ;  /* 0xfffff00012197984 */ /* 0x000e640000000800 */
[----:B------:R-:W-:Y:S02]  /*03e0*/  ISETP.NE.AND P0, PT, R22, RZ, PT ;  /* 0x000000ff1600720c */ /* 0x000fe40003f05270 */
[----:B------:R-:W2:Y:S04]  /*03f0*/  LDS R16, [R18+-0xc] ;  /* 0xfffff40012107984 */ /* 0x000ea80000000800 */
[----:B------:R-:W3:Y:S04]  /*0400*/  LDS.64 R2, [R15+-0x8] ;  /* 0xfffff8000f027984 */ /* 0x000ee80000000a00 */
[----:B------:R-:W4:Y:S04]  /*0410*/  LDS R19, [R18+-0x8] ;  /* 0xfffff80012137984 */ /* 0x000f280000000800 */
[----:B------:R-:W5:Y:S04]  /*0420*/  LDS R14, [R18+-0x4] ;  /* 0xfffffc00120e7984 */ /* 0x000f680000000800 */
[----:B------:R-:W5:Y:S04]  /*0430*/  LDS.64 R6, [R15] ;  /* 0x000000000f067984 */ /* 0x000f680000000a00 */
[----:B------:R-:W5:Y:S01]  /*0440*/  LDS R17, [R18] ;  /* 0x0000000012117984 */ /* 0x000f620000000800 */
[C---:B0-----:R-:W-:Y:S01]  /*0450*/  FFMA R26, R8.reuse, R8, R23 ;  /* 0x00000008081a7223 */ /* 0x041fe20000000017 */
[-C--:B-1----:R-:W-:Y:S01]  /*0460*/  FFMA R27, R8, R25.reuse, R21 ;  /* 0x00000019081b7223 */ /* 0x082fe20000000015 */
[----:B------:R-:W-:-:S02]  /*0470*/  FFMA R21, R25, R25, R20 ;  /* 0x0000001919157223 */ /* 0x000fc40000000014 */
[-C--:B------:R-:W-:Y:S01]  /*0480*/  FFMA R23, R9, R9.reuse, R26 ;  /* 0x0000000909177223 */ /* 0x080fe2000000001a */
[----:B------:R-:W0:Y:S01]  /*0490*/  LDS R20, [R18+0x4] ;  /* 0x0000040012147984 */ /* 0x000e220000000800 */
[C---:B--2---:R-:W-:Y:S01]  /*04a0*/  FFMA R28, R16.reuse, R9, R27 ;  /* 0x00000009101c7223 */ /* 0x044fe2000000001b */
[----:B------:R-:W-:Y:S02]  /*04b0*/  FFMA R16, R16, R16, R21 ;  /* 0x0000001010107223 */ /* 0x000fe40000000015 */
[----:B------:R1:W2:Y:S01]  /*04c0*/  LDS.64 R8, [R15+0x8] ;  /* 0x000008000f087984 */ /* 0x0002a20000000a00 */
[----:B---3--:R-:W-:-:S03]  /*04d0*/  FFMA R23, R2, R2, R23 ;  /* 0x0000000202177223 */ /* 0x008fc60000000017 */
[----:B------:R-:W3:Y:S01]  /*04e0*/  LDS R25, [R18+0x8] ;  /* 0x0000080012197984 */ /* 0x000ee20000000800 */
[-C--:B----4-:R-:W-:Y:S01]  /*04f0*/  FFMA R28, R2, R19.reuse, R28 ;  /* 0x00000013021c7223 */ /* 0x090fe2000000001c */
[----:B------:R-:W-:Y:S01]  /*0500*/  FFMA R19, R19, R19, R16 ;  /* 0x0000001313137223 */ /* 0x000fe20000000010 */
[-C--:B------:R-:W-:Y:S01]  /*0510*/  FFMA R23, R3, R3.reuse, R23 ;  /* 0x0000000303177223 */ /* 0x080fe20000000017 */
[----:B------:R-:W4:Y:S01]  /*0520*/  LDS R26, [R18+0xc] ;  /* 0x00000c00121a7984 */ /* 0x000f220000000800 */
[C---:B-----5:R-:W-:Y:S01]  /*0530*/  FFMA R28, R14.reuse, R3, R28 ;  /* 0x000000030e1c7223 */ /* 0x060fe2000000001c */
[----:B------:R-:W-:Y:S01]  /*0540*/  FFMA R2, R14, R14, R19 ;  /* 0x0000000e0e027223 */ /* 0x000fe20000000013 */
[----:B-1----:R-:W-:Y:S02]  /*0550*/  VIADD R15, R15, 0x20 ;  /* 0x000000200f0f7836 */ /* 0x002fe40000000000 */
[C---:B------:R-:W-:Y:S01]  /*0560*/  FFMA R14, R6.reuse, R6, R23 ;  /* 0x00000006060e7223 */ /* 0x040fe20000000017 */
[-C--:B------:R-:W-:Y:S01]  /*0570*/  FFMA R3, R17, R17.reuse, R2 ;  /* 0x0000001111037223 */ /* 0x080fe20000000002 */
[----:B------:R-:W-:-:S02]  /*0580*/  FFMA R28, R6, R17, R28 ;  /* 0x00000011061c7223 */ /* 0x000fc4000000001c */
[-C--:B------:R-:W-:Y:S01]  /*0590*/  FFMA R17, R7, R7.reuse, R14 ;  /* 0x0000000707117223 */ /* 0x080fe2000000000e */
[C---:B0-----:R-:W-:Y:S01]  /*05a0*/  FFMA R2, R20.reuse, R20, R3 ;  /* 0x0000001414027223 */ /* 0x041fe20000000003 */
[----:B------:R-:W-:Y:S02]  /*05b0*/  FFMA R28, R20, R7, R28 ;  /* 0x00000007141c7223 */ /* 0x000fe4000000001c */
[C---:B--2---:R-:W-:Y:S01]  /*05c0*/  FFMA R6, R8.reuse, R8, R17 ;  /* 0x0000000808067223 */ /* 0x044fe20000000011 */
[-C--:B---3--:R-:W-:Y:S01]  /*05d0*/  FFMA R3, R25, R25.reuse, R2 ;  /* 0x0000001919037223 */ /* 0x088fe20000000002 */
[----:B------:R-:W-:Y:S02]  /*05e0*/  FFMA R28, R8, R25, R28 ;  /* 0x00000019081c7223 */ /* 0x000fe4000000001c */
[-C--:B------:R-:W-:Y:S01]  /*05f0*/  FFMA R23, R9, R9.reuse, R6 ;  /* 0x0000000909177223 */ /* 0x080fe20000000006 */
[C---:B----4-:R-:W-:Y:S01]  /*0600*/  FFMA R20, R26.reuse, R26, R3 ;  /* 0x0000001a1a147223 */ /* 0x050fe20000000003 */
[----:B------:R-:W-:Y:S01]  /*0610*/  FFMA R21, R26, R9, R28 ;  /* 0x000000091a157223 */ /* 0x000fe2000000001c */
[----:B------:R-:W-:Y:S06]  /*0620*/  @P0 BRA `(.L_x_6) ;  /* 0xfffffffc005c0947 */ /* 0x000fec000383ffff */
.L_x_5:
[----:B------:R-:W-:Y:S05]  /*0630*/  BSYNC.RECONVERGENT B1 ;  /* 0x0000000000017941 */ /* 0x000fea0003800200 */
.L_x_4:
[----:B------:R-:W-:Y:S01]  /*0640*/  BSSY.RECONVERGENT B1, `(.L_x_7) ;  /* 0x0000044000017945 */ /* 0x000fe20003800200 */
[----:B------:R-:W-:-:S03]  /*0650*/  LOP3.LUT R19, R0, 0x3, RZ, 0xc0, !PT ;  /* 0x0000000300137812 */ /* 0x000fc600078ec0ff */
[----:B------:R-:W-:Y:S05]  /*0660*/  @!P1 BRA `(.L_x_8) ;  /* 0x0000000400049947 */ /* 0x000fea0003800000 */
[----:B------:R-:W-:Y:S01]  /*0670*/  ISETP.GE.U32.AND P0, PT, R24, 0x4, PT ;  /* 0x000000041800780c */ /* 0x000fe20003f06070 */
[----:B------:R-:W-:Y:S01]  /*0680*/  BSSY.RECONVERGENT B2, `(.L_x_9) ;  /* 0x000001c000027945 */ /* 0x000fe20003800200 */
[----:B------:R-:W-:-:S11]  /*0690*/  ISETP.NE.AND P1, PT, R19, RZ, PT ;  /* 0x000000ff1300720c */ /* 0x000fd60003f25270 */
[----:B------:R-:W-:Y:S05]  /*06a0*/  @!P0 BRA `(.L_x_10) ;  /* 0x0000000000648947 */ /* 0x000fea0003800000 */
[----:B------:R-:W0:Y:S01]  /*06b0*/  S2UR UR5, SR_CgaCtaId ;  /* 0x00000000000579c3 */ /* 0x000e220000008800 */
[----:B------:R-:W-:Y:S02]  /*06c0*/  UMOV UR4, 0x400 ;  /* 0x0000040000047882 */ /* 0x000fe40000000000 */
[----:B------:R-:W-:-:S04]  /*06d0*/  UIADD3 UR4, UPT, UPT, UR4, 0x1918, URZ ;  /* 0x0000191804047890 */ /* 0x000fc8000fffe0ff */
[----:B0-----:R-:W-:-:S06]  /*06e0*/  ULEA UR4, UR5, UR4, 0x18 ;  /* 0x0000000405047291 */ /* 0x001fcc000f8ec0ff */
[C---:B------:R-:W-:Y:S01]  /*06f0*/  LEA R9, R13.reuse, UR4, 0x2 ;  /* 0x000000040d097c11 */ /* 0x040fe2000f8e10ff */
[----:B------:R-:W-:-:S04]  /*0700*/  VIADD R13, R13, 0x4 ;  /* 0x000000040d0d7836 */ /* 0x000fc80000000000 */
[----:B------:R-:W-:Y:S01]  /*0710*/  IMAD R8, R10, 0x4, R9 ;  /* 0x000000040a087824 */ /* 0x000fe200078e0209 */
[----:B------:R-:W0:Y:S04]  /*0720*/  LDS.64 R2, [R9] ;  /* 0x0000000009027984 */ /* 0x000e280000000a00 */
[----:B------:R-:W1:Y:S04]  /*0730*/  LDS R15, [R8] ;  /* 0x00000000080f7984 */ /* 0x000e680000000800 */
[----:B------:R-:W2:Y:S04]  /*0740*/  LDS R16, [R8+0x4] ;  /* 0x0000040008107984 */ /* 0x000ea80000000800 */
[----:B------:R-:W3:Y:S04]  /*0750*/  LDS.64 R6, [R9+0x8] ;  /* 0x0000080009067984 */ /* 0x000ee80000000a00 */
[----:B------:R-:W4:Y:S04]  /*0760*/  LDS R18, [R8+0x8] ;  /* 0x0000080008127984 */ /* 0x000f280000000800 */
[----:B------:R-:W5:Y:S01]  /*0770*/  LDS R22, [R8+0xc] ;  /* 0x00000c0008167984 */ /* 0x000f620000000800 */
[C---:B0-----:R-:W-:Y:S01]  /*0780*/  FFMA R14, R2.reuse, R2, R23 ;  /* 0x00000002020e7223 */ /* 0x041fe20000000017 */
[-C--:B-1----:R-:W-:Y:S01]  /*0790*/  FFMA R2, R2, R15.reuse, R21 ;  /* 0x0000000f02027223 */ /* 0x082fe20000000015 */
[----:B------:R-:W-:-:S02]  /*07a0*/  FFMA R15, R15, R15, R20 ;  /* 0x0000000f0f0f7223 */ /* 0x000fc40000000014 */
[-C--:B------:R-:W-:Y:S01]  /*07b0*/  FFMA R17, R3, R3.reuse, R14 ;  /* 0x0000000303117223 */ /* 0x080fe2000000000e */
[C---:B--2---:R-:W-:Y:S01]  /*07c0*/  FFMA R3, R16.reuse, R3, R2 ;  /* 0x0000000310037223 */ /* 0x044fe20000000002 */
[----:B------:R-:W-:Y:S02]  /*07d0*/  FFMA R15, R16, R16, R15 ;  /* 0x00000010100f7223 */ /* 0x000fe4000000000f */
[C---:B---3--:R-:W-:Y:S01]  /*07e0*/  FFMA R2, R6.reuse, R6, R17 ;  /* 0x0000000606027223 */ /* 0x048fe20000000011 */
[-C--:B----4-:R-:W-:Y:S01]  /*07f0*/  FFMA R6, R6, R18.reuse, R3 ;  /* 0x0000001206067223 */ /* 0x090fe20000000003 */
[----:B------:R-:W-:Y:S02]  /*0800*/  FFMA R15, R18, R18, R15 ;  /* 0x00000012120f7223 */ /* 0x000fe4000000000f */
[-C--:B------:R-:W-:Y:S01]  /*0810*/  FFMA R23, R7, R7.reuse, R2 ;  /* 0x0000000707177223 */ /* 0x080fe20000000002 */
[C---:B-----5:R-:W-:Y:S01]  /*0820*/  FFMA R21, R22.reuse, R7, R6 ;  /* 0x0000000716157223 */ /* 0x060fe20000000006 */
[----:B------:R-:W-:-:S07]  /*0830*/  FFMA R20, R22, R22, R15 ;  /* 0x0000001616147223 */ /* 0x000fce000000000f */
.L_x_10:
[----:B------:R-:W-:Y:S05]  /*0840*/  BSYNC.RECONVERGENT B2 ;  /* 0x0000000000027941 */ /* 0x000fea0003800200 */
.L_x_9:
[----:B------:R-:W-:Y:S05]  /*0850*/  @!P1 BRA `(.L_x_8) ;  /* 0x0000000000889947 */ /* 0x000fea0003800000 */
[----:B------:R-:W-:Y:S01]  /*0860*/  ISETP.NE.AND P0, PT, R19, 0x1, PT ;  /* 0x000000011300780c */ /* 0x000fe20003f05270 */
[----:B------:R-:W-:Y:S01]  /*0870*/  BSSY.RECONVERGENT B2, `(.L_x_11) ;  /* 0x0000014000027945 */ /* 0x000fe20003800200 */
[----:B------:R-:W-:-:S04]  /*0880*/  LOP3.LUT R0, R0, 0x1, RZ, 0xc0, !PT ;  /* 0x0000000100007812 */ /* 0x000fc800078ec0ff */
[----:B------:R-:W-:-:S07]  /*0890*/  ISETP.NE.U32.AND P1, PT, R0, 0x1, PT ;  /* 0x000000010000780c */ /* 0x000fce0003f25070 */
[----:B------:R-:W-:Y:S06]  /*08a0*/  @!P0 BRA `(.L_x_12) ;  /* 0x0000000000408947 */ /* 0x000fec0003800000 */
[----:B------:R-:W0:Y:S01]  /*08b0*/  S2UR UR5, SR_CgaCtaId ;  /* 0x00000000000579c3 */ /* 0x000e220000008800 */
[----:B------:R-:W-:Y:S02]  /*08c0*/  UMOV UR4, 0x400 ;  /* 0x0000040000047882 */ /* 0x000fe40000000000 */
[----:B------:R-:W-:-:S04]  /*08d0*/  UIADD3 UR4, UPT, UPT, UR4, 0x1918, URZ ;  /* 0x0000191804047890 */ /* 0x000fc8000fffe0ff */
[----:B0-----:R-:W-:-:S06]  /*08e0*/  ULEA UR4, UR5, UR4, 0x18 ;  /* 0x0000000405047291 */ /* 0x001fcc000f8ec0ff */
[C---:B------:R-:W-:Y:S01]  /*08f0*/  LEA R3, R13.reuse, UR4, 0x2 ;  /* 0x000000040d037c11 */ /* 0x040fe2000f8e10ff */
[----:B------:R-:W-:-:S03]  /*0900*/  VIADD R13, R13, 0x2 ;  /* 0x000000020d0d7836 */ /* 0x000fc60000000000 */
[----:B------:R-:W-:Y:S02]  /*0910*/  LEA R0, R10, R3, 0x2 ;  /* 0x000000030a007211 */ /* 0x000fe400078e10ff */
[----:B------:R-:W0:Y:S04]  /*0920*/  LDS.64 R2, [R3] ;  /* 0x0000000003027984 */ /* 0x000e280000000a00 */
[----:B------:R-:W1:Y:S04]  /*0930*/  LDS R7, [R0] ;  /* 0x0000000000077984 */ /* 0x000e680000000800 */
[----:B------:R-:W2:Y:S01]  /*0940*/  LDS R9, [R0+0x4] ;  /* 0x0000040000097984 */ /* 0x000ea20000000800 */
[C---:B0-----:R-:W-:Y:S01]  /*0950*/  FFMA R6, R2.reuse, R2, R23 ;  /* 0x0000000202067223 */ /* 0x041fe20000000017 */
[-C--:B-1----:R-:W-:Y:S01]  /*0960*/  FFMA R2, R2, R7.reuse, R21 ;  /* 0x0000000702027223 */ /* 0x082fe20000000015 */
[----:B------:R-:W-:-:S02]  /*0970*/  FFMA R20, R7, R7, R20 ;  /* 0x0000000707147223 */ /* 0x000fc40000000014 */
[-C--:B------:R-:W-:Y:S01]  /*0980*/  FFMA R23, R3, R3.reuse, R6 ;  /* 0x0000000303177223 */ /* 0x080fe20000000006 */
[C---:B--2---:R-:W-:Y:S01]  /*0990*/  FFMA R21, R9.reuse, R3, R2 ;  /* 0x0000000309157223 */ /* 0x044fe20000000002 */
[----:B------:R-:W-:-:S07]  /*09a0*/  FFMA R20, R9, R9, R20 ;  /* 0x0000000909147223 */ /* 0x000fce0000000014 */
.L_x_12:
[----:B------:R-:W-:Y:S05]  /*09b0*/  BSYNC.RECONVERGENT B2 ;  /* 0x0000000000027941 */ /* 0x000fea0003800200 */
.L_x_11:
[----:B------:R-:W-:Y:S05]  /*09c0*/  @P1 BRA `(.L_x_8) ;  /* 0x00000000002c1947 */ /* 0x000fea0003800000 */
[----:B------:R-:W0:Y:S01]  /*09d0*/  S2UR UR5, SR_CgaCtaId ;  /* 0x00000000000579c3 */ /* 0x000e220000008800 */
[----:B------:R-:W-:Y:S02]  /*09e0*/  UMOV UR4, 0x400 ;  /* 0x0000040000047882 */ /* 0x000fe40000000000 */
[----:B------:R-:W-:-:S04]  /*09f0*/  UIADD3 UR4, UPT, UPT, UR4, 0x1918, URZ ;  /* 0x0000191804047890 */ /* 0x000fc8000fffe0ff */
[----:B0-----:R-:W-:-:S06]  /*0a00*/  ULEA UR4, UR5, UR4, 0x18 ;  /* 0x0000000405047291 */ /* 0x001fcc000f8ec0ff */
[----:B------:R-:W-:-:S05]  /*0a10*/  LEA R13, R13, UR4, 0x2 ;  /* 0x000000040d0d7c11 */ /* 0x000fca000f8e10ff */
[----:B------:R-:W-:Y:S01]  /*0a20*/  IMAD R2, R10, 0x4, R13 ;  /* 0x000000040a027824 */ /* 0x000fe200078e020d */
[----:B------:R-:W0:Y:S04]  /*0a30*/  LDS R0, [R13] ;  /* 0x000000000d007984 */ /* 0x000e280000000800 */
[----:B------:R-:W1:Y:S01]  /*0a40*/  LDS R3, [R2] ;  /* 0x0000000002037984 */ /* 0x000e620000000800 */
[C---:B0-----:R-:W-:Y:S01]  /*0a50*/  FFMA R23, R0.reuse, R0, R23 ;  /* 0x0000000000177223 */ /* 0x041fe20000000017 */
[-C--:B-1----:R-:W-:Y:S01]  /*0a60*/  FFMA R21, R0, R3.reuse, R21 ;  /* 0x0000000300157223 */ /* 0x082fe20000000015 */
[----:B------:R-:W-:-:S07]  /*0a70*/  FFMA R20, R3, R3, R20 ;  /* 0x0000000303147223 */ /* 0x000fce0000000014 */
.L_x_8:
[----:B------:R-:W-:Y:S05]  /*0a80*/  BSYNC.RECONVERGENT B1 ;  /* 0x0000000000017941 */ /* 0x000fea0003800200 */
.L_x_7:
[----:B------:R-:W-:Y:S01]  /*0a90*/  FMUL R3, R23, R20 ;  /* 0x0000001417037220 */ /* 0x000fe20000400000 */
[----:B------:R-:W-:Y:S03]  /*0aa0*/  BSSY.RECONVERGENT B1, `(.L_x_13) ;  /* 0x000000c000017945 */ /* 0x000fe60003800200 */
[----:B------:R-:W-:Y:S01]  /*0ab0*/  VIADD R0, R3, 0xf3000000 ;  /* 0xf300000003007836 */ /* 0x000fe20000000000 */
[----:B------:R0:W1:Y:S04]  /*0ac0*/  MUFU.RSQ R2, R3 ;  /* 0x0000000300027308 */ /* 0x0000680000001400 */
[----:B------:R-:W-:-:S13]  /*0ad0*/  ISETP.GT.U32.AND P0, PT, R0, 0x727fffff, PT ;  /* 0x727fffff0000780c */ /* 0x000fda0003f04070 */
[----:B01----:R-:W-:Y:S05]  /*0ae0*/  @!P0 BRA `(.L_x_14) ;  /* 0x00000000000c8947 */ /* 0x003fea0003800000 */
[----:B------:R-:W-:-:S07]  /*0af0*/  MOV R9, 0xb10 ;  /* 0x00000b1000097802 */ /* 0x000fce0000000f00 */
[----:B------:R-:W-:Y:S05]  /*0b00*/  CALL.REL.NOINC `($__internal_1_$__cuda_sm20_sqrt_rn_f32_slowpath) ;  /* 0x0000001000d47944 */ /* 0x000fea0003c00000 */
[----:B------:R-:W-:Y:S05]  /*0b10*/  BRA `(.L_x_15) ;  /* 0x0000000000107947 */ /* 0x000fea0003800000 */
.L_x_14:
[----:B------:R-:W-:Y:S01]  /*0b20*/  FMUL.FTZ R0, R3, R2 ;  /* 0x0000000203007220 */ /* 0x000fe20000410000 */
[----:B------:R-:W-:-:S03]  /*0b30*/  FMUL.FTZ R2, R2, 0.5 ;  /* 0x3f00000002027820 */ /* 0x000fc60000410000 */
[----:B------:R-:W-:-:S04]  /*0b40*/  FFMA R3, -R0, R0, R3 ;  /* 0x0000000000037223 */ /* 0x000fc80000000103 */
[----:B------:R-:W-:-:S07]  /*0b50*/  FFMA R0, R3, R2, R0 ;  /* 0x0000000203007223 */ /* 0x000fce0000000000 */
.L_x_15:
[----:B------:R-:W-:Y:S05]  /*0b60*/  BSYNC.RECONVERGENT B1 ;  /* 0x0000000000017941 */ /* 0x000fea0003800200 */
.L_x_13:
[C---:B------:R-:W-:Y:S01]  /*0b70*/  FSETP.NEU.AND P0, PT, R0.reuse, RZ, PT ;  /* 0x000000ff0000720b */ /* 0x040fe20003f0d000 */
[----:B------:R-:W-:Y:S03]  /*0b80*/  BSSY.RECONVERGENT B1, `(.L_x_16) ;  /* 0x000000f000017945 */ /* 0x000fe60003800200 */
[----:B------:R-:W-:-:S04]  /*0b90*/  FSEL R6, R0, 1, P0 ;  /* 0x3f80000000067808 */ /* 0x000fc80000000000 */
[----:B------:R-:W0:Y:S08]  /*0ba0*/  MUFU.RCP R0, R6 ;  /* 0x0000000600007308 */ /* 0x000e300000001000 */
[----:B------:R-:W1:Y:S01]  /*0bb0*/  FCHK P0, R21, R6 ;  /* 0x0000000615007302 */ /* 0x000e620000000000 */
[----:B0-----:R-:W-:-:S04]  /*0bc0*/  FFMA R3, -R6, R0, 1 ;  /* 0x3f80000006037423 */ /* 0x001fc80000000100 */
[----:B------:R-:W-:-:S04]  /*0bd0*/  FFMA R0, R0, R3, R0 ;  /* 0x0000000300007223 */ /* 0x000fc80000000000 */
[----:B------:R-:W-:-:S04]  /*0be0*/  FFMA R2, R0, R21, RZ ;  /* 0x0000001500027223 */ /* 0x000fc800000000ff */
[----:B------:R-:W-:-:S04]  /*0bf0*/  FFMA R3, -R6, R2, R21 ;  /* 0x0000000206037223 */ /* 0x000fc80000000115 */
[----:B------:R-:W-:Y:S01]  /*0c00*/  FFMA R0, R0, R3, R2 ;  /* 0x0000000300007223 */ /* 0x000fe20000000002 */
[----:B-1----:R-:W-:Y:S06]  /*0c10*/  @!P0 BRA `(.L_x_17) ;  /* 0x0000000000148947 */ /* 0x002fec0003800000 */
[----:B------:R-:W-:Y:S01]  /*0c20*/  IMAD.MOV.U32 R2, RZ, RZ, R21 ;  /* 0x000000ffff027224 */ /* 0x000fe200078e0015 */
[----:B------:R-:W-:Y:S02]  /*0c30*/  MOV R3, R6 ;  /* 0x0000000600037202 */ /* 0x000fe40000000f00 */
[----:B------:R-:W-:-:S07]  /*0c40*/  MOV R14, 0xc60 ;  /* 0x00000c60000e7802 */ /* 0x000fce0000000f00 */
[----:B------:R-:W-:Y:S05]  /*0c50*/  CALL.REL.NOINC `($__internal_2_$__cuda_sm3x_div_rn_noftz_f32_slowpath) ;  /* 0x0000001000e07944 */ /* 0x000fea0003c00000 */
[----:B------:R-:W-:-:S07]  /*0c60*/  IMAD.MOV.U32 R0, RZ, RZ, R2 ;  /* 0x000000ffff007224 */ /* 0x000fce00078e0002 */
.L_x_17:
[----:B------:R-:W-:Y:S05]  /*0c70*/  BSYNC.RECONVERGENT B1 ;  /* 0x0000000000017941 */ /* 0x000fea0003800200 */
.L_x_16:
[----:B------:R-:W0:Y:S01]  /*0c80*/  S2UR UR5, SR_CgaCtaId ;  /* 0x00000000000579c3 */ /* 0x000e220000008800 */
[----:B------:R-:W-:Y:S01]  /*0c90*/  UMOV UR4, 0x400 ;  /* 0x0000040000047882 */ /* 0x000fe20000000000 */
[----:B------:R-:W-:Y:S01]  /*0ca0*/  VIADD R12, R12, 0xffffffff ;  /* 0xffffffff0c0c7836 */ /* 0x000fe20000000000 */
[----:B0-----:R-:W-:-:S06]  /*0cb0*/  ULEA UR4, UR5, UR4, 0x18 ;  /* 0x0000000405047291 */ /* 0x001fcc000f8ec0ff */
[C---:B------:R-:W-:Y:S01]  /*0cc0*/  LEA R3, R10.reuse, UR4, 0x2 ;  /* 0x000000040a037c11 */ /* 0x040fe2000f8e10ff */
[----:B------:R-:W-:-:S04]  /*0cd0*/  VIADD R10, R10, 0x1 ;  /* 0x000000010a0a7836 */ /* 0x000fc80000000000 */
[----:B------:R0:W-:Y:S01]  /*0ce0*/  STS [R3], R0 ;  /* 0x0000000003007388 */ /* 0x0001e20000000800 */
[----:B------:R-:W-:-:S13]  /*0cf0*/  ISETP.NE.AND P0, PT, R10, R11, PT ;  /* 0x0000000b0a00720c */ /* 0x000fda0003f05270 */
[----:B0-----:R-:W-:Y:S05]  /*0d00*/  @P0 BRA `(.L_x_18) ;  /* 0xfffffff4005c0947 */ /* 0x001fea000383ffff */
.L_x_3:
[----:B------:R-:W-:Y:S05]  /*0d10*/  BSYNC.RECONVERGENT B0 ;  /* 0x0000000000007941 */ /* 0x000fea0003800200 */
.L_x_2:
[----:B------:R-:W-:Y:S01]  /*0d20*/  BAR.SYNC.DEFER_BLOCKING 0x0 ;  /* 0x0000000000007b1d */ /* 0x000fe20000010000 */
[----:B------:R-:W-:-:S05]  /*0d30*/  ISETP.NE.AND P1, PT, R5, RZ, PT ;  /* 0x000000ff0500720c */ /* 0x000fca0003f25270 */
[----:B------:R-:W-:Y:S08]  /*0d40*/  BSSY.RECONVERGENT B0, `(.L_x_19) ;  /* 0x0000022000007945 */ /* 0x000ff00003800200 */
[----:B------:R-:W-:Y:S05]  /*0d50*/  @P1 BRA `(.L_x_20) ;  /* 0x0000000000801947 */ /* 0x000fea0003800000 */
[----:B------:R-:W0:Y:S01]  /*0d60*/  S2UR UR5, SR_CgaCtaId ;  /* 0x00000000000579c3 */ /* 0x000e220000008800 */
[----:B------:R-:W-:Y:S01]  /*0d70*/  UMOV UR4, 0x400 ;  /* 0x0000040000047882 */ /* 0x000fe20000000000 */
[----:B------:R-:W-:Y:S02]  /*0d80*/  HFMA2 R2, -RZ, RZ, 0, 0 ;  /* 0x00000000ff027431 */ /* 0x000fe400000001ff */
[----:B------:R-:W-:Y:S01]  /*0d90*/  IMAD.MOV.U32 R0, RZ, RZ, 0x9 ;  /* 0x00000009ff007424 */ /* 0x000fe200078e00ff */
[----:B0-----:R-:W-:-:S04]  /*0da0*/  ULEA UR4, UR5, UR4, 0x18 ;  /* 0x0000000405047291 */ /* 0x001fc8000f8ec0ff */
[----:B------:R-:W-:-:S12]  /*0db0*/  UIADD3 UR5, UPT, UPT, UR4, 0x30, URZ ;  /* 0x0000003004057890 */ /* 0x000fd8000fffe0ff */
.L_x_21:
[----:B------:R-:W-:Y:S01]  /*0dc0*/  IMAD.MOV.U32 R13, RZ, RZ, R0 ;  /* 0x000000ffff0d7224 */ /* 0x000fe200078e0000 */
[----:B------:R-:W0:Y:S04]  /*0dd0*/  LDS.128 R8, [UR5+-0x10] ;  /* 0xfffff005ff087984 */ /* 0x000e280008000c00 */
[----:B------:R-:W-:-:S06]  /*0de0*/  LEA R0, R13, UR4, 0x2 ;  /* 0x000000040d007c11 */ /* 0x000fcc000f8e10ff */
[----:B------:R-:W1:Y:S01]  /*0df0*/  LDS R0, [R0] ;  /* 0x0000000000007984 */ /* 0x000e620000000800 */
[----:B0-----:R-:W-:-:S04]  /*0e00*/  IADD3 R8, PT, PT, R2, 0xc, RZ ;  /* 0x0000000c02087810 */ /* 0x001fc80007ffe0ff */
[----:B------:R-:W-:Y:S02]  /*0e10*/  ISETP.NE.AND P2, PT, R8, 0x644, PT ;  /* 0x000006440800780c */ /* 0x000fe40003f45270 */
[----:B-1----:R-:W-:Y:S02]  /*0e20*/  FSETP.GT.AND P0, PT, R9, R0, PT ;  /* 0x000000000900720b */ /* 0x002fe40003f04000 */
[----:B------:R-:W-:Y:S01]  /*0e30*/  LDS R0, [UR5] ;  /* 0x00000005ff007984 */ /* 0x000fe20008000800 */
[----:B------:R-:W-:-:S10]  /*0e40*/  UIADD3 UR5, UPT, UPT, UR5, 0x10, URZ ;  /* 0x0000001005057890 */ /* 0x000fd4000fffe0ff */
[----:B------:R-:W-:-:S05]  /*0e50*/  @P0 VIADD R13, R2, 0x9 ;  /* 0x00000009020d0836 */ /* 0x000fca0000000000 */
[----:B------:R-:W-:-:S06]  /*0e60*/  LEA R3, R13, UR4, 0x2 ;  /* 0x000000040d037c11 */ /* 0x000fcc000f8e10ff */
[----:B------:R-:W0:Y:S02]  /*0e70*/  LDS R3, [R3] ;  /* 0x0000000003037984 */ /* 0x000e240000000800 */
[----:B0-----:R-:W-:-:S13]  /*0e80*/  FSETP.GT.AND P0, PT, R10, R3, PT ;  /* 0x000000030a00720b */ /* 0x001fda0003f04000 */
[----:B------:R-:W-:-:S05]  /*0e90*/  @P0 VIADD R13, R2, 0xa ;  /* 0x0000000a020d0836 */ /* 0x000fca0000000000 */
[----:B------:R-:W-:-:S06]  /*0ea0*/  LEA R6, R13, UR4, 0x2 ;  /* 0x000000040d067c11 */ /* 0x000fcc000f8e10ff */
[----:B------:R-:W0:Y:S02]  /*0eb0*/  LDS R6, [R6] ;  /* 0x0000000006067984 */ /* 0x000e240000000800 */
[----:B0-----:R-:W-:-:S13]  /*0ec0*/  FSETP.GT.AND P0, PT, R11, R6, PT ;  /* 0x000000060b00720b */ /* 0x001fda0003f04000 */
[C---:B------:R-:W-:Y:S02]  /*0ed0*/  @P0 VIADD R13, R2.reuse, 0xb ;  /* 0x0000000b020d0836 */ /* 0x040fe40000000000 */
[----:B------:R-:W-:-:S03]  /*0ee0*/  VIADD R2, R2, 0x4 ;  /* 0x0000000402027836 */ /* 0x000fc60000000000 */
[----:B------:R-:W-:-:S06]  /*0ef0*/  LEA R7, R13, UR4, 0x2 ;  /* 0x000000040d077c11 */ /* 0x000fcc000f8e10ff */
[----:B------:R-:W0:Y:S02]  /*0f00*/  LDS R7, [R7] ;  /* 0x0000000007077984 */ /* 0x000e240000000800 */
[----:B0-----:R-:W-:-:S04]  /*0f10*/  FSETP.GT.AND P0, PT, R0, R7, PT ;  /* 0x000000070000720b */ /* 0x001fc80003f04000 */
[----:B------:R-:W-:Y:S01]  /*0f20*/  SEL R0, R8, R13, P0 ;  /* 0x0000000d08007207 */ /* 0x000fe20000000000 */
[----:B------:R-:W-:Y:S08]  /*0f30*/  @P2 BRA `(.L_x_21) ;  /* 0xfffffffc00a02947 */ /* 0x000ff0000383ffff */
[----:B------:R-:W-:-:S05]  /*0f40*/  I2FP.F32.U32 R0, R0 ;  /* 0x0000000000007245 */ /* 0x000fca0000201000 */
[----:B------:R0:W-:Y:S02]  /*0f50*/  STS [UR4], R0 ;  /* 0x00000000ff007988 */ /* 0x0001e40008000804 */
.L_x_20:
[----:B------:R-:W-:Y:S05]  /*0f60*/  BSYNC.RECONVERGENT B0 ;  /* 0x0000000000007941 */ /* 0x000fea0003800200 */
.L_x_19:
[----:B------:R-:W1:Y:S08]  /*0f70*/  S2UR UR5, SR_CgaCtaId ;  /* 0x00000000000579c3 */ /* 0x000e700000008800 */
[----:B------:R-:W-:Y:S06]  /*0f80*/  BAR.SYNC.DEFER_BLOCKING 0x0 ;  /* 0x0000000000007b1d */ /* 0x000fec0000010000 */
[----:B------:R-:W-:-:S02]  /*0f90*/  UMOV UR4, 0x400 ;  /* 0x0000040000047882 */ /* 0x000fc40000000000 */
[----:B-1----:R-:W-:-:S09]  /*0fa0*/  ULEA UR4, UR5, UR4, 0x18 ;  /* 0x0000000405047291 */ /* 0x002fd2000f8ec0ff */
[----:B------:R-:W1:Y:S02]  /*0fb0*/  LDS R6, [UR4] ;  /* 0x00000004ff067984 */ /* 0x000e640008000800 */
[----:B-1----:R-:W0:Y:S02]  /*0fc0*/  F2I.TRUNC.NTZ R6, R6 ;  /* 0x0000000600067305 */ /* 0x002e24000020f100 */
[----:B0-----:R-:W-:-:S05]  /*0fd0*/  LEA R0, R6, UR4, 0x2 ;  /* 0x0000000406007c11 */ /* 0x001fca000f8e10ff */
[----:B------:R-:W0:Y:S04]  /*0fe0*/  LDS R7, [R0] ;  /* 0x0000000000077984 */ /* 0x000e280000000800 */
[----:B------:R-:W1:Y:S04]  /*0ff0*/  LDS R14, [R0+-0x4] ;  /* 0xfffffc00000e7984 */ /* 0x000e680000000800 */
[----:B------:R-:W2:Y:S01]  /*1000*/  LDS R15, [R0+0x4] ;  /* 0x00000400000f7984 */ /* 0x000ea20000000800 */
[----:B0-----:R-:W-:-:S04]  /*1010*/  FADD R3, R7, R7 ;  /* 0x0000000707037221 */ /* 0x001fc80000000000 */
[----:B-1----:R-:W-:-:S04]  /*1020*/  FADD R2, -R14, R3 ;  /* 0x000000030e027221 */ /* 0x002fc80000000100 */
[----:B--2---:R-:W-:Y:S01]  /*1030*/  FADD R8, -R15, R2 ;  /* 0x000000020f087221 */ /* 0x004fe20000000100 */
[----:B------:R-:W-:-:S04]  /*1040*/  FSETP.GEU.AND P0, PT, R7, R15, PT ;  /* 0x0000000f0700720b */ /* 0x000fc80003f0e000 */
[----:B------:R-:W-:Y:S02]  /*1050*/  FSETP.GEU.OR P0, PT, R7, R14, P0 ;  /* 0x0000000e0700720b */ /* 0x000fe4000070e400 */
[----:B------:R-:W-:-:S13]  /*1060*/  FSETP.NEU.AND P2, PT, R8, RZ, PT ;  /* 0x000000ff0800720b */ /* 0x000fda0003f4d000 */
[----:B------:R-:W-:Y:S05]  /*1070*/  @P0 BRA P2, `(.L_x_22) ;  /* 0x0000000000140947 */ /* 0x000fea0001000000 */
[----:B------:R-:W-:Y:S05]  /*1080*/  @P1 EXIT ;  /* 0x000000000000194d */ /* 0x000fea0003800000 */
[----:B------:R-:W0:Y:S02]  /*1090*/  LDC.64 R2, c[0x0][0x388] ;  /* 0x0000e200ff027b82 */ /* 0x000e240000000a00 */
[----:B0-----:R-:W-:-:S05]  /*10a0*/  IMAD.WIDE.U32 R4, R4, 0x4, R2 ;  /* 0x0000000404047825 */ /* 0x001fca00078e0002 */
[----:B------:R-:W-:Y:S01]  /*10b0*/  STG.E desc[UR6][R4.64], RZ ;  /* 0x000000ff04007986 */ /* 0x000fe2000c101906 */
[----:B------:R-:W-:Y:S05]  /*10c0*/  EXIT ;  /* 0x000000000000794d */ /* 0x000fea0003800000 */
.L_x_22:
[----:B------:R-:W0:Y:S01]  /*10d0*/  F2F.F64.F32 R8, R8 ;  /* 0x0000000800087310 */ /* 0x000e220000201800 */
[----:B------:R-:W-:Y:S02]  /*10e0*/  IMAD.MOV.U32 R2, RZ, RZ, 0x1 ;  /* 0x00000001ff027424 */ /* 0x000fe400078e00ff */
[----:B------:R-:W-:-:S05]  /*10f0*/  FADD R0, -R14, R15 ;  /* 0x0000000f0e007221 */ /* 0x000fca0000000100 */
[----:B0-----:R-:W0:Y:S02]  /*1100*/  MUFU.RCP64H R3, R9 ;  /* 0x0000000900037308 */ /* 0x001e240000001800 */
[----:B0-----:R-:W-:-:S08]  /*1110*/  DFMA R10, -R8, R2, 1 ;  /* 0x3ff00000080a742b */ /* 0x001fd00000000102 */
[----:B------:R-:W-:Y:S02]  /*1120*/  DFMA R12, R10, R10, R10 ;  /* 0x0000000a0a0c722b */ /* 0x000fe4000000000a */
[----:B------:R-:W0:Y:S06]  /*1130*/  F2F.F64.F32 R10, R0 ;  /* 0x00000000000a7310 */ /* 0x000e2c0000201800 */
[----:B------:R-:W-:-:S08]  /*1140*/  DFMA R12, R2, R12, R2 ;  /* 0x0000000c020c722b */ /* 0x000fd00000000002 */
[----:B------:R-:W-:Y:S02]  /*1150*/  DFMA R2, -R8, R12, 1 ;  /* 0x3ff000000802742b */ /* 0x000fe4000000010c */
[----:B0-----:R-:W-:-:S06]  /*1160*/  DMUL R10, R10, 0.5 ;  /* 0x3fe000000a0a7828 */ /* 0x001fcc0000000000 */
[----:B------:R-:W-:-:S04]  /*1170*/  DFMA R2, R12, R2, R12 ;  /* 0x000000020c02722b */ /* 0x000fc8000000000c */
[----:B------:R-:W-:-:S04]  /*1180*/  FSETP.GEU.AND P1, PT, |R11|, 6.5827683646048100446e-37, PT ;  /* 0x036000000b00780b */ /* 0x000fc80003f2e200 */
[----:B------:R-:W-:-:S08]  /*1190*/  DMUL R12, R10, R2 ;  /* 0x000000020a0c7228 */ /* 0x000fd00000000000 */
[----:B------:R-:W-:-:S08]  /*11a0*/  DFMA R14, -R8, R12, R10 ;  /* 0x0000000c080e722b */ /* 0x000fd0000000010a */
[----:B------:R-:W-:-:S10]  /*11b0*/  DFMA R2, R2, R14, R12 ;  /* 0x0000000e0202722b */ /* 0x000fd4000000000c */
[----:B------:R-:W-:-:S05]  /*11c0*/  FFMA R12, RZ, R9, R3 ;  /* 0x00000009ff0c7223 */ /* 0x000fca0000000003 */
[----:B------:R-:W-:-:S13]  /*11d0*/  FSETP.GT.AND P0, PT, |R12|, 1.469367938527859385e-39, PT ;  /* 0x001000000c00780b */ /* 0x000fda0003f04200 */
[----:B------:R-:W-:Y:S05]  /*11e0*/  @P0 BRA P1, `(.L_x_23) ;  /* 0x0000000000100947 */ /* 0x000fea0000800000 */
[----:B------:R-:W-:-:S07]  /*11f0*/  MOV R0, 0x1210 ;  /* 0x0000121000007802 */ /* 0x000fce0000000f00 */
[----:B------:R-:W-:Y:S05]  /*1200*/  CALL.REL.NOINC `($__internal_0_$__cuda_sm20_div_rn_f64_full) ;  /* 0x0000000400a87944 */ /* 0x000fea0003c00000 */
[----:B------:R-:W-:Y:S02]  /*1210*/  IMAD.MOV.U32 R2, RZ, RZ, R14 ;  /* 0x000000ffff027224 */ /* 0x000fe400078e000e */
[----:B------:R-:W-:-:S07]  /*1220*/  IMAD.MOV.U32 R3, RZ, RZ, R15 ;  /* 0x000000ffff037224 */ /* 0x000fce00078e000f */
.L_x_23:
[----:B------:R-:W-:Y:S01]  /*1230*/  IMAD.HI R8, R6, 0x38e38e39, RZ ;  /* 0x38e38e3906087827 */ /* 0x000fe200078e02ff */
[----:B------:R-:W0:Y:S01]  /*1240*/  F2F.F32.F64 R0, R2 ;  /* 0x0000000200007310 */ /* 0x000e220000301000 */
[----:B------:R-:W-:Y:S03]  /*1250*/  BSSY.RECONVERGENT B0, `(.L_x_24) ;  /* 0x0000030000007945 */ /* 0x000fe60003800200 */
[----:B------:R-:W-:-:S04]  /*1260*/  SHF.R.S32.HI R9, RZ, 0x1, R8 ;  /* 0x00000001ff097819 */ /* 0x000fc80000011408 */
[----:B------:R-:W-:Y:S02]  /*1270*/  LEA.HI R8, R8, R9, RZ, 0x1 ;  /* 0x0000000908087211 */ /* 0x000fe400078f08ff */
[----:B------:R-:W-:Y:S02]  /*1280*/  I2FP.F32.S32 R9, R6 ;  /* 0x0000000600097245 */ /* 0x000fe40000201400 */
[----:B------:R-:W-:-:S03]  /*1290*/  ISETP.GT.AND P0, PT, R5, R8, PT ;  /* 0x000000080500720c */ /* 0x000fc60003f04270 */
[----:B0-----:R-:W-:Y:S01]  /*12a0*/  FADD R0, R0, R9 ;  /* 0x0000000900007221 */ /* 0x001fe20000000000 */
[----:B------:R-:W-:-:S13]  /*12b0*/  ISETP.EQ.OR P0, PT, R5, RZ, P0 ;  /* 0x000000ff0500720c */ /* 0x000fda0000702670 */
[----:B------:R-:W-:Y:S05]  /*12c0*/  @P0 BRA `(.L_x_25) ;  /* 0x0000000000a00947 */ /* 0x000fea0003800000 */
[----:B------:R-:W0:Y:S01]  /*12d0*/  S2R R3, SR_CgaCtaId ;  /* 0x0000000000037919 */ /* 0x000e220000008800 */
[----:B------:R-:W-:Y:S01]  /*12e0*/  MOV R2, 0x400 ;  /* 0x0000040000027802 */ /* 0x000fe20000000f00 */
[----:B------:R-:W-:Y:S01]  /*12f0*/  IMAD.MOV.U32 R9, RZ, RZ, 0x1 ;  /* 0x00000001ff097424 */ /* 0x000fe200078e00ff */
[----:B------:R-:W-:Y:S02]  /*1300*/  ISETP.GE.U32.AND P0, PT, R5, 0x2, PT ;  /* 0x000000020500780c */ /* 0x000fe40003f06070 */
[----:B------:R-:W-:-:S04]  /*1310*/  IADD3 R2, PT, PT, R2, 0x4b38, RZ ;  /* 0x00004b3802027810 */ /* 0x000fc80007ffe0ff */
[----:B0-----:R-:W-:Y:S02]  /*1320*/  LEA R2, R3, R2, 0x18 ;  /* 0x0000000203027211 */ /* 0x001fe400078ec0ff */
[----:B------:R-:W-:-:S03]  /*1330*/  PRMT R3, R9, 0x7610, R3 ;  /* 0x0000761009037816 */ /* 0x000fc60000000003 */
[----:B------:R-:W-:-:S05]  /*1340*/  IMAD.IADD R9, R2, 0x1, R5 ;  /* 0x0000000102097824 */ /* 0x000fca00078e0205 */
[----:B------:R0:W-:Y:S01]  /*1350*/  STS.U8 [R9], R3 ;  /* 0x0000000309007388 */ /* 0x0001e20000000000 */
[----:B------:R-:W-:Y:S05]  /*1360*/  @!P0 BRA `(.L_x_25) ;  /* 0x0000000000788947 */ /* 0x000fea0003800000 */
[----:B------:R-:W-:Y:S01]  /*1370*/  FMUL R7, R7, 0.89999997615814208984 ;  /* 0x3f66666607077820 */ /* 0x000fe20000400000 */
[----:B0-----:R-:W-:Y:S01]  /*1380*/  I2FP.F32.U32 R3, R5 ;  /* 0x0000000500037245 */ /* 0x001fe20000201000 */
[----:B------:R-:W-:-:S07]  /*1390*/  IMAD.MOV.U32 R10, RZ, RZ, 0x1 ;  /* 0x00000001ff0a7424 */ /* 0x000fce00078e00ff */
.L_x_29:
[----:B------:R-:W0:Y:S01]  /*13a0*/  MUFU.RCP R12, R3 ;  /* 0x00000003000c7308 */ /* 0x000e220000001000 */
[----:B------:R-:W-:Y:S01]  /*13b0*/  I2FP.F32.U32 R11, R10 ;  /* 0x0000000a000b7245 */ /* 0x000fe20000201000 */
[----:B------:R-:W-:Y:S04]  /*13c0*/  BSSY.RECONVERGENT B1, `(.L_x_26) ;  /* 0x000000c000017945 */ /* 0x000fe80003800200 */
[----:B------:R-:W-:-:S04]  /*13d0*/  FMUL R2, R0, R11 ;  /* 0x0000000b00027220 */ /* 0x000fc80000400000 */
[----:B------:R-:W1:Y:S01]  /*13e0*/  FCHK P0, R2, R3 ;  /* 0x0000000302007302 */ /* 0x000e620000000000 */
[----:B0-----:R-:W-:-:S04]  /*13f0*/  FFMA R13, -R3, R12, 1 ;  /* 0x3f800000030d7423 */ /* 0x001fc8000000010c */
[----:B------:R-:W-:-:S04]  /*1400*/  FFMA R13, R12, R13, R12 ;  /* 0x0000000d0c0d7223 */ /* 0x000fc8000000000c */
[----:B------:R-:W-:-:S04]  /*1410*/  FFMA R12, R2, R13, RZ ;  /* 0x0000000d020c7223 */ /* 0x000fc800000000ff */
[----:B------:R-:W-:-:S04]  /*1420*/  FFMA R11, -R3, R12, R2 ;  /* 0x0000000c030b7223 */ /* 0x000fc80000000102 */
[----:B------:R-:W-:Y:S01]  /*1430*/  FFMA R11, R13, R11, R12 ;  /* 0x0000000b0d0b7223 */ /* 0x000fe2000000000c */
[----:B-1----:R-:W-:Y:S06]  /*1440*/  @!P0 BRA `(.L_x_27) ;  /* 0x00000000000c8947 */ /* 0x002fec0003800000 */
[----:B------:R-:W-:-:S07]  /*1450*/  MOV R14, 0x1470 ;  /* 0x00001470000e7802 */ /* 0x000fce0000000f00 */
[----:B------:R-:W-:Y:S05]  /*1460*/  CALL.REL.NOINC `($__internal_2_$__cuda_sm3x_div_rn_noftz_f32_slowpath) ;  /* 0x0000000800dc7944 */ /* 0x000fea0003c00000 */
[----:B------:R-:W-:-:S07]  /*1470*/  IMAD.MOV.U32 R11, RZ, RZ, R2 ;  /* 0x000000ffff0b7224 */ /* 0x000fce00078e0002 */
.L_x_27:
[----:B------:R-:W-:Y:S05]  /*1480*/  BSYNC.RECONVERGENT B1 ;  /* 0x0000000000017941 */ /* 0x000fea0003800200 */
.L_x_26:
[----:B------:R-:W0:Y:S02]  /*1490*/  F2F.F64.F32 R12, R11 ;  /* 0x0000000b000c7310 */ /* 0x000e240000201800 */
[----:B0-----:R-:W-:-:S10]  /*14a0*/  DADD R12, R12, 0.5 ;  /* 0x3fe000000c0c7429 */ /* 0x001fd40000000000 */
[----:B------:R-:W0:Y:S02]  /*14b0*/  F2I.F64.TRUNC R12, R12 ;  /* 0x0000000c000c7311 */ /* 0x000e24000030d100 */
[----:B0-----:R-:W-:-:S06]  /*14c0*/  LEA R2, R12, UR4, 0x2 ;  /* 0x000000040c027c11 */ /* 0x001fcc000f8e10ff */
[----:B------:R-:W0:Y:S02]  /*14d0*/  LDS R2, [R2] ;  /* 0x0000000002027984 */ /* 0x000e240000000800 */
[----:B0-----:R-:W-:-:S13]  /*14e0*/  FSETP.GEU.AND P0, PT, R2, R7, PT ;  /* 0x000000070200720b */ /* 0x001fda0003f0e000 */
[----:B------:R-:W-:Y:S05]  /*14f0*/  @!P0 BRA `(.L_x_28) ;  /* 0x0000000000108947 */ /* 0x000fea0003800000 */
[----:B------:R-:W-:-:S04]  /*1500*/  IADD3 R10, PT, PT, R10, 0x1, RZ ;  /* 0x000000010a0a7810 */ /* 0x000fc80007ffe0ff */
[----:B------:R-:W-:-:S13]  /*1510*/  ISETP.NE.AND P0, PT, R10, R5, PT ;  /* 0x000000050a00720c */ /* 0x000fda0003f05270 */
[----:B------:R-:W-:Y:S05]  /*1520*/  @!P0 BRA `(.L_x_25) ;  /* 0x0000000000088947 */ /* 0x000fea0003800000 */
[----:B------:R-:W-:Y:S05]  /*1530*/  BRA `(.L_x_29) ;  /* 0xfffffffc00987947 */ /* 0x000fea000383ffff */
.L_x_28:
[----:B------:R1:W-:Y:S02]  /*1540*/  STS.U8 [R9], RZ ;  /* 0x000000ff09007388 */ /* 0x0003e40000000000 */
.L_x_25:
[----:B------:R-:W-:Y:S05]  /*1550*/  BSYNC.RECONVERGENT B0 ;  /* 0x0000000000007941 */ /* 0x000fea0003800200 */
.L_x_24:
[----:B------:R-:W-:Y:S01]  /*1560*/  BAR.SYNC.DEFER_BLOCKING 0x0 ;  /* 0x0000000000007b1d */ /* 0x000fe20000010000 */
[----:B------:R-:W-:-:S13]  /*1570*/  ISETP.NE.AND P0, PT, R5, RZ, PT ;  /* 0x000000ff0500720c */ /* 0x000fda0003f05270 */
[----:B------:R-:W-:Y:S05]  /*1580*/  @P0 EXIT ;  /* 0x000000000000094d */ /* 0x000fea0003800000 */
[----:B------:R-:W-:-:S13]  /*1590*/  ISETP.GE.AND P0, PT, R6, 0x9, PT ;  /* 0x000000090600780c */ /* 0x000fda0003f06270 */
[----:B------:R-:W-:Y:S05]  /*15a0*/  @!P0 BRA `(.L_x_30) ;  /* 0x0000000000648947 */ /* 0x000fea0003800000 */
[----:B------:R-:W2:Y:S01]  /*15b0*/  S2UR UR5, SR_CgaCtaId ;  /* 0x00000000000579c3 */ /* 0x000ea20000008800 */
[----:B------:R-:W-:Y:S02]  /*15c0*/  UMOV UR4, 0x400 ;  /* 0x0000040000047882 */ /* 0x000fe40000000000 */
[----:B------:R-:W-:-:S04]  /*15d0*/  UIADD3 UR4, UPT, UPT, UR4, 0x4b38, URZ ;  /* 0x00004b3804047890 */ /* 0x000fc8000fffe0ff */
[----:B--2---:R-:W-:-:S12]  /*15e0*/  ULEA UR4, UR5, UR4, 0x18 ;  /* 0x0000000405047291 */ /* 0x004fd8000f8ec0ff */
.L_x_32:
[----:B------:R-:W2:Y:S02]  /*15f0*/  LDS.U8 R2, [R8+UR4] ;  /* 0x0000000408027984 */ /* 0x000ea40008000000 */
[----:B--2---:R-:W-:-:S13]  /*1600*/  ISETP.NE.AND P0, PT, R2, 0x1, PT ;  /* 0x000000010200780c */ /* 0x004fda0003f05270 */
[----:B------:R-:W-:Y:S05]  /*1610*/  @!P0 BRA `(.L_x_31) ;  /* 0x0000000000108947 */ /* 0x000fea0003800000 */
[C---:B------:R-:W-:Y:S01]  /*1620*/  ISETP.GT.AND P0, PT, R8.reuse, 0x1, PT ;  /* 0x000000010800780c */ /* 0x040fe20003f04270 */
[----:B------:R-:W-:-:S12]  /*1630*/  VIADD R8, R8, 0xffffffff ;  /* 0xffffffff08087836 */ /* 0x000fd80000000000 */
[----:B------:R-:W-:Y:S05]  /*1640*/  @P0 BRA `(.L_x_32) ;  /* 0xfffffffc00e80947 */ /* 0x000fea000383ffff */
[----:B------:R-:W-:Y:S05]  /*1650*/  BRA `(.L_x_30) ;  /* 0x0000000000387947 */ /* 0x000fea0003800000 */
.L_x_31:
[----:B------:R-:W-:-:S04]  /*1660*/  I2FP.F32.U32 R7, R8 ;  /* 0x0000000800077245 */ /* 0x000fc80000201000 */
[----:B------:R-:W0:Y:S08]  /*1670*/  MUFU.RCP R2, R7 ;  /* 0x0000000700027308 */ /* 0x000e300000001000 */
[----:B------:R-:W2:Y:S01]  /*1680*/  FCHK P0, R0, R7 ;  /* 0x0000000700007302 */ /* 0x000ea20000000000 */
[----:B0-----:R-:W-:-:S04]  /*1690*/  FFMA R3, -R7, R2, 1 ;  /* 0x3f80000007037423 */ /* 0x001fc80000000102 */
[----:B------:R-:W-:-:S04]  /*16a0*/  FFMA R3, R2, R3, R2 ;  /* 0x0000000302037223 */ /* 0x000fc80000000002 */
[----:B------:R-:W-:-:S04]  /*16b0*/  FFMA R2, R0, R3, RZ ;  /* 0x0000000300027223 */ /* 0x000fc800000000ff */
[----:B------:R-:W-:-:S04]  /*16c0*/  FFMA R5, -R7, R2, R0 ;  /* 0x0000000207057223 */ /* 0x000fc80000000100 */
[----:B------:R-:W-:Y:S01]  /*16d0*/  FFMA R2, R3, R5, R2 ;  /* 0x0000000503027223 */ /* 0x000fe20000000002 */
[----:B--2---:R-:W-:Y:S06]  /*16e0*/  @!P0 BRA `(.L_x_33) ;  /* 0x0000000000108947 */ /* 0x004fec0003800000 */
[----:B------:R-:W-:Y:S01]  /*16f0*/  IMAD.MOV.U32 R2, RZ, RZ, R0 ;  /* 0x000000ffff027224 */ /* 0x000fe200078e0000 */
[----:B------:R-:W-:Y:S01]  /*1700*/  MOV R14, 0x1730 ;  /* 0x00001730000e7802 */ /* 0x000fe20000000f00 */
[----:B------:R-:W-:-:S07]  /*1710*/  IMAD.MOV.U32 R3, RZ, RZ, R7 ;  /* 0x000000ffff037224 */ /* 0x000fce00078e0007 */
[----:B-1----:R-:W-:Y:S05]  /*1720*/  CALL.REL.NOINC `($__internal_2_$__cuda_sm3x_div_rn_noftz_f32_slowpath) ;  /* 0x00000008002c7944 */ /* 0x002fea0003c00000 */
.L_x_33:
[----:B------:R-:W-:-:S07]  /*1730*/  IMAD.MOV.U32 R0, RZ, RZ, R2 ;  /* 0x000000ffff007224 */ /* 0x000fce00078e0002 */
.L_x_30:
[----:B0-----:R-:W0:Y:S01]  /*1740*/  MUFU.RCP R3, R0 ;  /* 0x0000000000037308 */ /* 0x001e220000001000 */
[----:B------:R-:W-:Y:S01]  /*1750*/  UMOV UR4, 0x472c4400 ;  /* 0x472c440000047882 */ /* 0x000fe20000000000 */
[----:B------:R-:W-:Y:S01]  /*1760*/  BSSY.RECONVERGENT B0, `(.L_x_34) ;  /* 0x000000f000007945 */ /* 0x000fe20003800200 */
[----:B------:R-:W-:Y:S02]  /*1770*/  MOV R5, UR4 ;  /* 0x0000000400057c02 */ /* 0x000fe40008000f00 */
[----:B------:R-:W-:-:S03]  /*1780*/  FSETP.GT.AND P2, PT, R0, RZ, PT ;  /* 0x000000ff0000720b */ /* 0x000fc60003f44000 */
[----:B------:R-:W2:Y:S01]  /*1790*/  FCHK P0, R5, R0 ;  /* 0x0000000005007302 */ /* 0x000ea20000000000 */
[----:B0-----:R-:W-:-:S04]  /*17a0*/  FFMA R2, R3, -R0, 1 ;  /* 0x3f80000003027423 */ /* 0x001fc80000000800 */
[----:B------:R-:W-:-:S04]  /*17b0*/  FFMA R2, R3, R2, R3 ;  /* 0x0000000203027223 */ /* 0x000fc80000000003 */
[----:B------:R-:W-:-:S04]  /*17c0*/  FFMA R3, R2, 44100, RZ ;  /* 0x472c440002037823 */ /* 0x000fc800000000ff */
[----:B------:R-:W-:-:S04]  /*17d0*/  FFMA R6, R3, -R0, 44100 ;  /* 0x472c440003067423 */ /* 0x000fc80000000800 */
[----:B------:R-:W-:Y:S01]  /*17e0*/  FFMA R6, R2, R6, R3 ;  /* 0x0000000602067223 */ /* 0x000fe20000000003 */
[----:B--2---:R-:W-:Y:S06]  /*17f0*/  @!P0 BRA `(.L_x_35) ;  /* 0x0000000000148947 */ /* 0x004fec0003800000 */
[----:B------:R-:W-:Y:S01]  /*1800*/  IMAD.MOV.U32 R3, RZ, RZ, R0 ;  /* 0x000000ffff037224 */ /* 0x000fe200078e0000 */
[----:B------:R-:W-:Y:S01]  /*1810*/  MOV R14, 0x1840 ;  /* 0x00001840000e7802 */ /* 0x000fe20000000f00 */
[----:B------:R-:W-:-:S07]  /*1820*/  IMAD.MOV.U32 R2, RZ, RZ, 0x472c4400 ;  /* 0x472c4400ff027424 */ /* 0x000fce00078e00ff */
[----:B-1----:R-:W-:Y:S05]  /*1830*/  CALL.REL.NOINC `($__internal_2_$__cuda_sm3x_div_rn_noftz_f32_slowpath) ;  /* 0x0000000400e87944 */ /* 0x002fea0003c00000 */
[----:B------:R-:W-:-:S07]  /*1840*/  IMAD.MOV.U32 R6, RZ, RZ, R2 ;  /* 0x000000ffff067224 */ /* 0x000fce00078e0002 */
.L_x_35:
[----:B------:R-:W-:Y:S05]  /*1850*/  BSYNC.RECONVERGENT B0 ;  /* 0x0000000000007941 */ /* 0x000fea0003800200 */
.L_x_34:
[----:B------:R-:W0:Y:S01]  /*1860*/  LDC.64 R2, c[0x0][0x388] ;  /* 0x0000e200ff027b82 */ /* 0x000e220000000a00 */
[----:B------:R-:W-:Y:S01]  /*1870*/  FSEL R5, R6, RZ, P2 ;  /* 0x000000ff06057208 */ /* 0x000fe20001000000 */
[----:B0-----:R-:W-:-:S05]  /*1880*/  IMAD.WIDE.U32 R2, R4, 0x4, R2 ;  /* 0x0000000404027825 */ /* 0x001fca00078e0002 */
[----:B------:R-:W-:Y:S01]  /*1890*/  STG.E desc[UR6][R2.64], R5 ;  /* 0x0000000502007986 */ /* 0x000fe2000c101906 */
[----:B------:R-:W-:Y:S05]  /*18a0*/  EXIT ;  /* 0x000000000000794d */ /* 0x000fea0003800000 */
        .weak           $__internal_0_$__cuda_sm20_div_rn_f64_full
        .type           $__internal_0_$__cuda_sm20_div_rn_f64_full,@function
        .size           $__internal_0_$__cuda_sm20_div_rn_f64_full,($__internal_1_$__cuda_sm20_sqrt_rn_f32_slowpath - $__internal_0_$__cuda_sm20_div_rn_f64_full)
$__internal_0_$__cuda_sm20_div_rn_f64_full:
[C---:B------:R-:W-:Y:S01]  /*18b0*/  FSETP.GEU.AND P0, PT, |R9|.reuse, 1.469367938527859385e-39, PT ;  /* 0x001000000900780b */ /* 0x040fe20003f0e200 */
[----:B------:R-:W-:Y:S01]  /*18c0*/  IMAD.MOV.U32 R21, RZ, RZ, 0x1ca00000 ;  /* 0x1ca00000ff157424 */ /* 0x000fe200078e00ff */
[C---:B------:R-:W-:Y:S02]  /*18d0*/  LOP3.LUT R2, R9.reuse, 0x800fffff, RZ, 0xc0, !PT ;  /* 0x800fffff09027812 */ /* 0x040fe400078ec0ff */
[----:B------:R-:W-:Y:S02]  /*18e0*/  MOV R14, 0x1 ;  /* 0x00000001000e7802 */ /* 0x000fe40000000f00 */
[----:B------:R-:W-:Y:S01]  /*18f0*/  LOP3.LUT R3, R2, 0x3ff00000, RZ, 0xfc, !PT ;  /* 0x3ff0000002037812 */ /* 0x000fe200078efcff */
[----:B------:R-:W-:Y:S01]  /*1900*/  IMAD.MOV.U32 R2, RZ, RZ, R8 ;  /* 0x000000ffff027224 */ /* 0x000fe200078e0008 */
[----:B------:R-:W-:Y:S02]  /*1910*/  LOP3.LUT R19, R9, 0x7ff00000, RZ, 0xc0, !PT ;  /* 0x7ff0000009137812 */ /* 0x000fe400078ec0ff */
[----:B------:R-:W-:-:S03]  /*1920*/  LOP3.LUT R20, R11, 0x7ff00000, RZ, 0xc0, !PT ;  /* 0x7ff000000b147812 */ /* 0x000fc600078ec0ff */
[----:B------:R-:W-:Y:S01]  /*1930*/  @!P0 DMUL R2, R8, 8.98846567431157953865e+307 ;  /* 0x7fe0000008028828 */ /* 0x000fe20000000000 */
[----:B------:R-:W-:Y:S01]  /*1940*/  ISETP.GE.U32.AND P1, PT, R20, R19, PT ;  /* 0x000000131400720c */ /* 0x000fe20003f26070 */
[----:B------:R-:W-:-:S04]  /*1950*/  IMAD.MOV.U32 R22, RZ, RZ, R20 ;  /* 0x000000ffff167224 */ /* 0x000fc800078e0014 */
[----:B------:R-:W0:Y:S02]  /*1960*/  MUFU.RCP64H R15, R3 ;  /* 0x00000003000f7308 */ /* 0x000e240000001800 */
[----:B0-----:R-:W-:-:S08]  /*1970*/  DFMA R12, R14, -R2, 1 ;  /* 0x3ff000000e0c742b */ /* 0x001fd00000000802 */
[----:B------:R-:W-:-:S08]  /*1980*/  DFMA R12, R12, R12, R12 ;  /* 0x0000000c0c0c722b */ /* 0x000fd0000000000c */
[----:B------:R-:W-:Y:S01]  /*1990*/  DFMA R14, R14, R12, R14 ;  /* 0x0000000c0e0e722b */ /* 0x000fe2000000000e */
[----:B------:R-:W-:Y:S01]  /*19a0*/  SEL R13, R21, 0x63400000, !P1 ;  /* 0x63400000150d7807 */ /* 0x000fe20004800000 */
[----:B------:R-:W-:Y:S01]  /*19b0*/  IMAD.MOV.U32 R12, RZ, RZ, R10 ;  /* 0x000000ffff0c7224 */ /* 0x000fe200078e000a */
[----:B------:R-:W-:Y:S02]  /*19c0*/  FSETP.GEU.AND P1, PT, |R11|, 1.469367938527859385e-39, PT ;  /* 0x001000000b00780b */ /* 0x000fe40003f2e200 */
[----:B------:R-:W-:-:S03]  /*19d0*/  LOP3.LUT R13, R13, 0x800fffff, R11, 0xf8, !PT ;  /* 0x800fffff0d0d7812 */ /* 0x000fc600078ef80b */
[----:B------:R-:W-:-:S08]  /*19e0*/  DFMA R16, R14, -R2, 1 ;  /* 0x3ff000000e10742b */ /* 0x000fd00000000802 */
[----:B------:R-:W-:Y:S01]  /*19f0*/  DFMA R14, R14, R16, R14 ;  /* 0x000000100e0e722b */ /* 0x000fe2000000000e */
[----:B------:R-:W-:Y:S10]  /*1a00*/  @P1 BRA `(.L_x_36) ;  /* 0x0000000000201947 */ /* 0x000ff40003800000 */
[----:B------:R-:W-:Y:S02]  /*1a10*/  LOP3.LUT R17, R9, 0x7ff00000, RZ, 0xc0, !PT ;  /* 0x7ff0000009117812 */ /* 0x000fe400078ec0ff */
[----:B------:R-:W-:Y:S02]  /*1a20*/  MOV R16, RZ ;  /* 0x000000ff00107202 */ /* 0x000fe40000000f00 */
[----:B------:R-:W-:-:S04]  /*1a30*/  ISETP.GE.U32.AND P1, PT, R20, R17, PT ;  /* 0x000000111400720c */ /* 0x000fc80003f26070 */
[----:B------:R-:W-:-:S04]  /*1a40*/  SEL R17, R21, 0x63400000, !P1 ;  /* 0x6340000015117807 */ /* 0x000fc80004800000 */
[----:B------:R-:W-:-:S04]  /*1a50*/  LOP3.LUT R17, R17, 0x80000000, R11, 0xf8, !PT ;  /* 0x8000000011117812 */ /* 0x000fc800078ef80b */
[----:B------:R-:W-:-:S06]  /*1a60*/  LOP3.LUT R17, R17, 0x100000, RZ, 0xfc, !PT ;  /* 0x0010000011117812 */ /* 0x000fcc00078efcff */
[----:B------:R-:W-:-:S10]  /*1a70*/  DFMA R12, R12, 2, -R16 ;  /* 0x400000000c0c782b */ /* 0x000fd40000000810 */
[----:B------:R-:W-:-:S07]  /*1a80*/  LOP3.LUT R22, R13, 0x7ff00000, RZ, 0xc0, !PT ;  /* 0x7ff000000d167812 */ /* 0x000fce00078ec0ff */
.L_x_36:
[----:B------:R-:W-:Y:S01]  /*1a90*/  IMAD.MOV.U32 R23, RZ, RZ, R19 ;  /* 0x000000ffff177224 */ /* 0x000fe200078e0013 */
[----:B------:R-:W-:Y:S01]  /*1aa0*/  @!P0 LOP3.LUT R23, R3, 0x7ff00000, RZ, 0xc0, !PT ;  /* 0x7ff0000003178812 */ /* 0x000fe200078ec0ff */
[----:B------:R-:W-:Y:S01]  /*1ab0*/  VIADD R24, R22, 0xffffffff ;  /* 0xffffffff16187836 */ /* 0x000fe20000000000 */
[----:B------:R-:W-:-:S03]  /*1ac0*/  DMUL R16, R14, R12 ;  /* 0x0000000c0e107228 */ /* 0x000fc60000000000 */
[----:B------:R-:W-:Y:S01]  /*1ad0*/  VIADD R25, R23, 0xffffffff ;  /* 0xffffffff17197836 */ /* 0x000fe20000000000 */
[----:B------:R-:W-:-:S04]  /*1ae0*/  ISETP.GT.U32.AND P0, PT, R24, 0x7feffffe, PT ;  /* 0x7feffffe1800780c */ /* 0x000fc80003f04070 */
[----:B------:R-:W-:Y:S01]  /*1af0*/  ISETP.GT.U32.OR P0, PT, R25, 0x7feffffe, P0 ;  /* 0x7feffffe1900780c */ /* 0x000fe20000704470 */
[----:B------:R-:W-:-:S08]  /*1b00*/  DFMA R18, R16, -R2, R12 ;  /* 0x800000021012722b */ /* 0x000fd0000000000c */
[----:B------:R-:W-:-:S04]  /*1b10*/  DFMA R18, R14, R18, R16 ;  /* 0x000000120e12722b */ /* 0x000fc80000000010 */
[----:B------:R-:W-:Y:S07]  /*1b20*/  @P0 BRA `(.L_x_37) ;  /* 0x00000000006c0947 */ /* 0x000fee0003800000 */
[----:B------:R-:W-:-:S04]  /*1b30*/  LOP3.LUT R11, R9, 0x7ff00000, RZ, 0xc0, !PT ;  /* 0x7ff00000090b7812 */ /* 0x000fc800078ec0ff */
[CC--:B------:R-:W-:Y:S02]  /*1b40*/  VIADDMNMX R10, R20.reuse, -R11.reuse, 0xb9600000, !PT ;  /* 0xb9600000140a7446 */ /* 0x0c0fe4000780090b */
[----:B------:R-:W-:Y:S02]  /*1b50*/  ISETP.GE.U32.AND P0, PT, R20, R11, PT ;  /* 0x0000000b1400720c */ /* 0x000fe40003f06070 */
[----:B------:R-:W-:Y:S02]  /*1b60*/  VIMNMX R10, PT, PT, R10, 0x46a00000, PT ;  /* 0x46a000000a0a7848 */ /* 0x000fe40003fe0100 */
[----:B------:R-:W-:-:S04]  /*1b70*/  SEL R21, R21, 0x63400000, !P0 ;  /* 0x6340000015157807 */ /* 0x000fc80004000000 */
[----:B------:R-:W-:Y:S01]  /*1b80*/  IADD3 R16, PT, PT, -R21, R10, RZ ;  /* 0x0000000a15107210 */ /* 0x000fe20007ffe1ff */
[----:B------:R-:W-:-:S04]  /*1b90*/  IMAD.MOV.U32 R10, RZ, RZ, RZ ;  /* 0x000000ffff0a7224 */ /* 0x000fc800078e00ff */
[----:B------:R-:W-:-:S06]  /*1ba0*/  VIADD R11, R16, 0x7fe00000 ;  /* 0x7fe00000100b7836 */ /* 0x000fcc0000000000 */
[----:B------:R-:W-:-:S10]  /*1bb0*/  DMUL R14, R18, R10 ;  /* 0x0000000a120e7228 */ /* 0x000fd40000000000 */
[----:B------:R-:W-:-:S13]  /*1bc0*/  FSETP.GTU.AND P0, PT, |R15|, 1.469367938527859385e-39, PT ;  /* 0x001000000f00780b */ /* 0x000fda0003f0c200 */
[----:B------:R-:W-:Y:S05]  /*1bd0*/  @P0 BRA `(.L_x_38) ;  /* 0x0000000000940947 */ /* 0x000fea0003800000 */
[----:B------:R-:W-:Y:S01]  /*1be0*/  DFMA R2, R18, -R2, R12 ;  /* 0x800000021202722b */ /* 0x000fe2000000000c */
[----:B------:R-:W-:-:S09]  /*1bf0*/  IMAD.MOV.U32 R10, RZ, RZ, RZ ;  /* 0x000000ffff0a7224 */ /* 0x000fd200078e00ff */
[C---:B------:R-:W-:Y:S02]  /*1c00*/  FSETP.NEU.AND P0, PT, R3.reuse, RZ, PT ;  /* 0x000000ff0300720b */ /* 0x040fe40003f0d000 */
[----:B------:R-:W-:-:S04]  /*1c10*/  LOP3.LUT R9, R3, 0x80000000, R9, 0x48, !PT ;  /* 0x8000000003097812 */ /* 0x000fc800078e4809 */
[----:B------:R-:W-:-:S07]  /*1c20*/  LOP3.LUT R11, R9, R11, RZ, 0xfc, !PT ;  /* 0x0000000b090b7212 */ /* 0x000fce00078efcff */
[----:B------:R-:W-:Y:S05]  /*1c30*/  @!P0 BRA `(.L_x_38) ;  /* 0x00000000007c8947 */ /* 0x000fea0003800000 */
[----:B------:R-:W-:Y:S01]  /*1c40*/  IADD3 R3, PT, PT, -R16, RZ, RZ ;  /* 0x000000ff10037210 */ /* 0x000fe20007ffe1ff */
[----:B------:R-:W-:Y:S01]  /*1c50*/  IMAD.MOV.U32 R2, RZ, RZ, RZ ;  /* 0x000000ffff027224 */ /* 0x000fe200078e00ff */
[----:B------:R-:W-:-:S05]  /*1c60*/  DMUL.RP R10, R18, R10 ;  /* 0x0000000a120a7228 */ /* 0x000fca0000008000 */
[----:B------:R-:W-:-:S05]  /*1c70*/  DFMA R2, R14, -R2, R18 ;  /* 0x800000020e02722b */ /* 0x000fca0000000012 */
[----:B------:R-:W-:Y:S02]  /*1c80*/  LOP3.LUT R9, R11, R9, RZ, 0x3c, !PT ;  /* 0x000000090b097212 */ /* 0x000fe400078e3cff */
[----:B------:R-:W-:-:S04]  /*1c90*/  IADD3 R2, PT, PT, -R16, -0x43300000, RZ ;  /* 0xbcd0000010027810 */ /* 0x000fc80007ffe1ff */
[----:B------:R-:W-:-:S04]  /*1ca0*/  FSETP.NEU.AND P0, PT, |R3|, R2, PT ;  /* 0x000000020300720b */ /* 0x000fc80003f0d200 */
[----:B------:R-:W-:Y:S02]  /*1cb0*/  FSEL R14, R10, R14, !P0 ;  /* 0x0000000e0a0e7208 */ /* 0x000fe40004000000 */
[----:B------:R-:W-:Y:S01]  /*1cc0*/  FSEL R15, R9, R15, !P0 ;  /* 0x0000000f090f7208 */ /* 0x000fe20004000000 */
[----:B------:R-:W-:Y:S06]  /*1cd0*/  BRA `(.L_x_38) ;  /* 0x0000000000547947 */ /* 0x000fec0003800000 */
.L_x_37:
[----:B------:R-:W-:-:S14]  /*1ce0*/  DSETP.NAN.AND P0, PT, R10, R10, PT ;  /* 0x0000000a0a00722a */ /* 0x000fdc0003f08000 */
[----:B------:R-:W-:Y:S05]  /*1cf0*/  @P0 BRA `(.L_x_39) ;  /* 0x0000000000440947 */ /* 0x000fea0003800000 */
[----:B------:R-:W-:-:S14]  /*1d00*/  DSETP.NAN.AND P0, PT, R8, R8, PT ;  /* 0x000000080800722a */ /* 0x000fdc0003f08000 */
[----:B------:R-:W-:Y:S05]  /*1d10*/  @P0 BRA `(.L_x_40) ;  /* 0x0000000000300947 */ /* 0x000fea0003800000 */
[----:B------:R-:W-:Y:S01]  /*1d20*/  ISETP.NE.AND P0, PT, R22, R23, PT ;  /* 0x000000171600720c */ /* 0x000fe20003f05270 */
[----:B------:R-:W-:Y:S02]  /*1d30*/  IMAD.MOV.U32 R14, RZ, RZ, 0x0 ;  /* 0x00000000ff0e7424 */ /* 0x000fe400078e00ff */
[----:B------:R-:W-:-:S10]  /*1d40*/  IMAD.MOV.U32 R15, RZ, RZ, -0x80000 ;  /* 0xfff80000ff0f7424 */ /* 0x000fd400078e00ff */
[----:B------:R-:W-:Y:S05]  /*1d50*/  @!P0 BRA `(.L_x_38) ;  /* 0x0000000000348947 */ /* 0x000fea0003800000 */
[----:B------:R-:W-:Y:S02]  /*1d60*/  ISETP.NE.AND P0, PT, R22, 0x7ff00000, PT ;  /* 0x7ff000001600780c */ /* 0x000fe40003f05270 */
[----:B------:R-:W-:Y:S02]  /*1d70*/  LOP3.LUT R15, R11, 0x80000000, R9, 0x48, !PT ;  /* 0x800000000b0f7812 */ /* 0x000fe400078e4809 */
[----:B------:R-:W-:-:S13]  /*1d80*/  ISETP.EQ.OR P0, PT, R23, RZ, !P0 ;  /* 0x000000ff1700720c */ /* 0x000fda0004702670 */
[----:B------:R-:W-:Y:S02]  /*1d90*/  @P0 LOP3.LUT R2, R15, 0x7ff00000, RZ, 0xfc, !PT ;  /* 0x7ff000000f020812 */ /* 0x000fe400078efcff */
[----:B------:R-:W-:Y:S01]  /*1da0*/  @!P0 MOV R14, RZ ;  /* 0x000000ff000e8202 */ /* 0x000fe20000000f00 */
[----:B------:R-:W-:Y:S02]  /*1db0*/  @P0 IMAD.MOV.U32 R14, RZ, RZ, RZ ;  /* 0x000000ffff0e0224 */ /* 0x000fe400078e00ff */
[----:B------:R-:W-:Y:S01]  /*1dc0*/  @P0 IMAD.MOV.U32 R15, RZ, RZ, R2 ;  /* 0x000000ffff0f0224 */ /* 0x000fe200078e0002 */
[----:B------:R-:W-:Y:S06]  /*1dd0*/  BRA `(.L_x_38) ;  /* 0x0000000000147947 */ /* 0x000fec0003800000 */
.L_x_40:
[----:B------:R-:W-:Y:S01]  /*1de0*/  LOP3.LUT R15, R9, 0x80000, RZ, 0xfc, !PT ;  /* 0x00080000090f7812 */ /* 0x000fe200078efcff */
[----:B------:R-:W-:Y:S01]  /*1df0*/  IMAD.MOV.U32 R14, RZ, RZ, R8 ;  /* 0x000000ffff0e7224 */ /* 0x000fe200078e0008 */
[----:B------:R-:W-:Y:S06]  /*1e00*/  BRA `(.L_x_38) ;  /* 0x0000000000087947 */ /* 0x000fec0003800000 */
.L_x_39:
[----:B------:R-:W-:Y:S02]  /*1e10*/  LOP3.LUT R15, R11, 0x80000, RZ, 0xfc, !PT ;  /* 0x000800000b0f7812 */ /* 0x000fe400078efcff */
[----:B------:R-:W-:-:S07]  /*1e20*/  MOV R14, R10 ;  /* 0x0000000a000e7202 */ /* 0x000fce0000000f00 */
.L_x_38:
[----:B------:R-:W-:Y:S02]  /*1e30*/  IMAD.MOV.U32 R2, RZ, RZ, R0 ;  /* 0x000000ffff027224 */ /* 0x000fe400078e0000 */
[----:B------:R-:W-:-:S04]  /*1e40*/  IMAD.MOV.U32 R3, RZ, RZ, 0x0 ;  /* 0x00000000ff037424 */ /* 0x000fc800078e00ff */
[----:B------:R-:W-:Y:S05]  /*1e50*/  RET.REL.NODEC R2 `(_Z18gpu_PitchDetectionPfS_) ;  /* 0xffffffe002687950 */ /* 0x000fea0003c3ffff */
        .weak           $__internal_1_$__cuda_sm20_sqrt_rn_f32_slowpath
        .type           $__internal_1_$__cuda_sm20_sqrt_rn_f32_slowpath,@function
        .size           $__internal_1_$__cuda_sm20_sqrt_rn_f32_slowpath,($__internal_2_$__cuda_sm3x_div_rn_noftz_f32_slowpath - $__internal_1_$__cuda_sm20_sqrt_rn_f32_slowpath)
$__internal_1_$__cuda_sm20_sqrt_rn_f32_slowpath:
[----:B------:R-:W-:-:S13]  /*1e60*/  LOP3.LUT P0, RZ, R3, 0x7fffffff, RZ, 0xc0, !PT ;  /* 0x7fffffff03ff7812 */ /* 0x000fda000780c0ff */
[----:B------:R-:W-:Y:S01]  /*1e70*/  @!P0 IMAD.MOV.U32 R2, RZ, RZ, R3 ;  /* 0x000000ffff028224 */ /* 0x000fe200078e0003 */
[----:B------:R-:W-:Y:S06]  /*1e80*/  @!P0 BRA `(.L_x_41) ;  /* 0x0000000000448947 */ /* 0x000fec0003800000 */
[----:B------:R-:W-:Y:S02]  /*1e90*/  FSETP.GEU.FTZ.AND P0, PT, R3, RZ, PT ;  /* 0x000000ff0300720b */ /* 0x000fe40003f1e000 */
[----:B------:R-:W-:-:S11]  /*1ea0*/  MOV R0, R3 ;  /* 0x0000000300007202 */ /* 0x000fd60000000f00 */
[----:B------:R-:W-:Y:S01]  /*1eb0*/  @!P0 IMAD.MOV.U32 R2, RZ, RZ, 0x7fffffff ;  /* 0x7fffffffff028424 */ /* 0x000fe200078e00ff */
[----:B------:R-:W-:Y:S06]  /*1ec0*/  @!P0 BRA `(.L_x_41) ;  /* 0x0000000000348947 */ /* 0x000fec0003800000 */
[----:B------:R-:W-:-:S13]  /*1ed0*/  FSETP.GTU.FTZ.AND P0, PT, |R0|, +INF , PT ;  /* 0x7f8000000000780b */ /* 0x000fda0003f1c200 */
[----:B------:R-:W-:Y:S01]  /*1ee0*/  @P0 FADD.FTZ R2, R0, 1 ;  /* 0x3f80000000020421 */ /* 0x000fe20000010000 */
[----:B------:R-:W-:Y:S06]  /*1ef0*/  @P0 BRA `(.L_x_41) ;  /* 0x0000000000280947 */ /* 0x000fec0003800000 */
[----:B------:R-:W-:-:S13]  /*1f00*/  FSETP.NEU.FTZ.AND P0, PT, |R0|, +INF , PT ;  /* 0x7f8000000000780b */ /* 0x000fda0003f1d200 */
[----:B------:R-:W-:-:S04]  /*1f10*/  @P0 FFMA R3, R0, 1.84467440737095516160e+19, RZ ;  /* 0x5f80000000030823 */ /* 0x000fc800000000ff */
[----:B------:R-:W0:Y:S02]  /*1f20*/  @P0 MUFU.RSQ R2, R3 ;  /* 0x0000000300020308 */ /* 0x000e240000001400 */
[----:B0-----:R-:W-:Y:S01]  /*1f30*/  @P0 FMUL.FTZ R6, R3, R2 ;  /* 0x0000000203060220 */ /* 0x001fe20000410000 */
[----:B------:R-:W-:Y:S01]  /*1f40*/  @P0 FMUL.FTZ R8, R2, 0.5 ;  /* 0x3f00000002080820 */ /* 0x000fe20000410000 */
[----:B------:R-:W-:Y:S02]  /*1f50*/  @!P0 IMAD.MOV.U32 R2, RZ, RZ, R0 ;  /* 0x000000ffff028224 */ /* 0x000fe400078e0000 */
[----:B------:R-:W-:-:S04]  /*1f60*/  @P0 FADD.FTZ R7, -R6, -RZ ;  /* 0x800000ff06070221 */ /* 0x000fc80000010100 */
[----:B------:R-:W-:-:S04]  /*1f70*/  @P0 FFMA R7, R6, R7, R3 ;  /* 0x0000000706070223 */ /* 0x000fc80000000003 */
[----:B------:R-:W-:-:S04]  /*1f80*/  @P0 FFMA R7, R7, R8, R6 ;  /* 0x0000000807070223 */ /* 0x000fc80000000006 */
[----:B------:R-:W-:-:S07]  /*1f90*/  @P0 FMUL.FTZ R2, R7, 2.3283064365386962891e-10 ;  /* 0x2f80000007020820 */ /* 0x000fce0000410000 */
.L_x_41:
[----:B------:R-:W-:Y:S01]  /*1fa0*/  IMAD.MOV.U32 R0, RZ, RZ, R2 ;  /* 0x000000ffff007224 */ /* 0x000fe200078e0002 */
[----:B------:R-:W-:Y:S01]  /*1fb0*/  MOV R2, R9 ;  /* 0x0000000900027202 */ /* 0x000fe20000000f00 */
[----:B------:R-:W-:-:S04]  /*1fc0*/  IMAD.MOV.U32 R3, RZ, RZ, 0x0 ;  /* 0x00000000ff037424 */ /* 0x000fc800078e00ff */
[----:B------:R-:W-:Y:S05]  /*1fd0*/  RET.REL.NODEC R2 `(_Z18gpu_PitchDetectionPfS_) ;  /* 0xffffffe002087950 */ /* 0x000fea0003c3ffff */
        .weak           $__internal_2_$__cuda_sm3x_div_rn_noftz_f32_slowpath
        .type           $__internal_2_$__cuda_sm3x_div_rn_noftz_f32_slowpath,@function
        .size           $__internal_2_$__cuda_sm3x_div_rn_noftz_f32_slowpath,(.L_x_56 - $__internal_2_$__cuda_sm3x_div_rn_noftz_f32_slowpath)
$__internal_2_$__cuda_sm3x_div_rn_noftz_f32_slowpath:
[----:B------:R-:W-:Y:S01]  /*1fe0*/  SHF.R.U32.HI R13, RZ, 0x17, R3 ;  /* 0x00000017ff0d7819 */ /* 0x000fe20000011603 */
[----:B------:R-:W-:Y:S01]  /*1ff0*/  BSSY.RECONVERGENT B2, `(.L_x_42) ;  /* 0x0000063000027945 */ /* 0x000fe20003800200 */
[----:B------:R-:W-:Y:S02]  /*2000*/  SHF.R.U32.HI R15, RZ, 0x17, R2 ;  /* 0x00000017ff0f7819 */ /* 0x000fe40000011602 */
[----:B------:R-:W-:Y:S02]  /*2010*/  LOP3.LUT R13, R13, 0xff, RZ, 0xc0, !PT ;  /* 0x000000ff0d0d7812 */ /* 0x000fe400078ec0ff */
[----:B------:R-:W-:Y:S02]  /*2020*/  LOP3.LUT R18, R15, 0xff, RZ, 0xc0, !PT ;  /* 0x000000ff0f127812 */ /* 0x000fe400078ec0ff */
[----:B------:R-:W-:Y:S01]  /*2030*/  MOV R17, R3 ;  /* 0x0000000300117202 */ /* 0x000fe20000000f00 */
[----:B------:R-:W-:Y:S02]  /*2040*/  VIADD R19, R13, 0xffffffff ;  /* 0xffffffff0d137836 */ /* 0x000fe40000000000 */
[----:B------:R-:W-:-:S03]  /*2050*/  VIADD R16, R18, 0xffffffff ;  /* 0xffffffff12107836 */ /* 0x000fc60000000000 */
[----:B------:R-:W-:-:S04]  /*2060*/  ISETP.GT.U32.AND P0, PT, R19, 0xfd, PT ;  /* 0x000000fd1300780c */ /* 0x000fc80003f04070 */
[----:B------:R-:W-:-:S13]  /*2070*/  ISETP.GT.U32.OR P0, PT, R16, 0xfd, P0 ;  /* 0x000000fd1000780c */ /* 0x000fda0000704470 */
[----:B------:R-:W-:Y:S01]  /*2080*/  @!P0 IMAD.MOV.U32 R15, RZ, RZ, RZ ;  /* 0x000000ffff0f8224 */ /* 0x000fe200078e00ff */
[----:B------:R-:W-:Y:S06]  /*2090*/  @!P0 BRA `(.L_x_43) ;  /* 0x00000000005c8947 */ /* 0x000fec0003800000 */
[----:B------:R-:W-:Y:S02]  /*20a0*/  FSETP.GTU.FTZ.AND P0, PT, |R2|, +INF , PT ;  /* 0x7f8000000200780b */ /* 0x000fe40003f1c200 */
[----:B------:R-:W-:-:S04]  /*20b0*/  FSETP.GTU.FTZ.AND P1, PT, |R3|, +INF , PT ;  /* 0x7f8000000300780b */ /* 0x000fc80003f3c200 */
[----:B------:R-:W-:-:S13]  /*20c0*/  PLOP3.LUT P0, PT, P0, P1, PT, 0xf8, 0x8f ;  /* 0x00000000008f781c */ /* 0x000fda0000703f70 */
[----:B------:R-:W-:Y:S05]  /*20d0*/  @P0 BRA `(.L_x_44) ;  /* 0x00000004004c0947 */ /* 0x000fea0003800000 */
[----:B------:R-:W-:-:S13]  /*20e0*/  LOP3.LUT P0, RZ, R17, 0x7fffffff, R2, 0xc8, !PT ;  /* 0x7fffffff11ff7812 */ /* 0x000fda000780c802 */
[----:B------:R-:W-:Y:S05]  /*20f0*/  @!P0 BRA `(.L_x_45) ;  /* 0x00000004003c8947 */ /* 0x000fea0003800000 */
[C---:B------:R-:W-:Y:S02]  /*2100*/  FSETP.NEU.FTZ.AND P3, PT, |R2|.reuse, +INF , PT ;  /* 0x7f8000000200780b */ /* 0x040fe40003f7d200 */
[----:B------:R-:W-:Y:S02]  /*2110*/  FSETP.NEU.FTZ.AND P1, PT, |R3|, +INF , PT ;  /* 0x7f8000000300780b */ /* 0x000fe40003f3d200 */
[----:B------:R-:W-:-:S11]  /*2120*/  FSETP.NEU.FTZ.AND P0, PT, |R2|, +INF , PT ;  /* 0x7f8000000200780b */ /* 0x000fd60003f1d200 */
[----:B------:R-:W-:Y:S05]  /*2130*/  @!P1 BRA !P3, `(.L_x_45) ;  /* 0x00000004002c9947 */ /* 0x000fea0005800000 */
[----:B------:R-:W-:-:S04]  /*2140*/  LOP3.LUT P3, RZ, R2, 0x7fffffff, RZ, 0xc0, !PT ;  /* 0x7fffffff02ff7812 */ /* 0x000fc8000786c0ff */
[----:B------:R-:W-:-:S13]  /*2150*/  PLOP3.LUT P1, PT, P1, P3, PT, 0x2f, 0xf2 ;  /* 0x0000000000f2781c */ /* 0x000fda0000f26577 */
[----:B------:R-:W-:Y:S05]  /*2160*/  @P1 BRA `(.L_x_46) ;  /* 0x0000000400181947 */ /* 0x000fea0003800000 */
[----:B------:R-:W-:-:S04]  /*2170*/  LOP3.LUT P1, RZ, R17, 0x7fffffff, RZ, 0xc0, !PT ;  /* 0x7fffffff11ff7812 */ /* 0x000fc8000782c0ff */
[----:B------:R-:W-:-:S13]  /*2180*/  PLOP3.LUT P0, PT, P0, P1, PT, 0x2f, 0xf2 ;  /* 0x0000000000f2781c */ /* 0x000fda0000702577 */
[----:B------:R-:W-:Y:S05]  /*2190*/  @P0 BRA `(.L_x_47) ;  /* 0x0000000400000947 */ /* 0x000fea0003800000 */
[----:B------:R-:W-:Y:S02]  /*21a0*/  ISETP.GE.AND P0, PT, R16, RZ, PT ;  /* 0x000000ff1000720c */ /* 0x000fe40003f06270 */
[----:B------:R-:W-:-:S11]  /*21b0*/  ISETP.GE.AND P1, PT, R19, RZ, PT ;  /* 0x000000ff1300720c */ /* 0x000fd60003f26270 */
[----:B------:R-:W-:Y:S02]  /*21c0*/  @P0 IMAD.MOV.U32 R15, RZ, RZ, RZ ;  /* 0x000000ffff0f0224 */ /* 0x000fe400078e00ff */
[----:B------:R-:W-:Y:S01]  /*21d0*/  @!P0 FFMA R2, R2, 1.84467440737095516160e+19, RZ ;  /* 0x5f80000002028823 */ /* 0x000fe200000000ff */
[----:B------:R-:W-:Y:S02]  /*21e0*/  @!P0 IMAD.MOV.U32 R15, RZ, RZ, -0x40 ;  /* 0xffffffc0ff0f8424 */ /* 0x000fe400078e00ff */
[----:B------:R-:W-:-:S03]  /*21f0*/  @!P1 FFMA R17, R3, 1.84467440737095516160e+19, RZ ;  /* 0x5f80000003119823 */ /* 0x000fc600000000ff */
[----:B------:R-:W-:-:S07]  /*2200*/  @!P1 IADD3 R15, PT, PT, R15, 0x40, RZ ;  /* 0x000000400f0f9810 */ /* 0x000fce0007ffe0ff */
.L_x_43:
[----:B------:R-:W-:Y:S01]  /*2210*/  LEA R16, R13, 0xc0800000, 0x17 ;  /* 0xc08000000d107811 */ /* 0x000fe200078eb8ff */
[----:B------:R-:W-:Y:S01]  /*2220*/  VIADD R18, R18, 0xffffff81 ;  /* 0xffffff8112127836 */ /* 0x000fe20000000000 */
[----:B------:R-:W-:Y:S03]  /*2230*/  BSSY.RECONVERGENT B3, `(.L_x_48) ;  /* 0x0000035000037945 */ /* 0x000fe60003800200 */
[----:B------:R-:W-:Y:S02]  /*2240*/  IMAD.IADD R19, R17, 0x1, -R16 ;  /* 0x0000000111137824 */ /* 0x000fe400078e0a10 */
[C---:B------:R-:W-:Y:S01]  /*2250*/  IMAD R2, R18.reuse, -0x800000, R2 ;  /* 0xff80000012027824 */ /* 0x040fe200078e0202 */
[----:B------:R-:W-:Y:S01]  /*2260*/  IADD3 R18, PT, PT, R18, 0x7f, -R13 ;  /* 0x0000007f12127810 */ /* 0x000fe20007ffe80d */
[----:B------:R-:W0:Y:S01]  /*2270*/  MUFU.RCP R17, R19 ;  /* 0x0000001300117308 */ /* 0x000e220000001000 */
[----:B------:R-:W-:-:S03]  /*2280*/  FADD.FTZ R21, -R19, -RZ ;  /* 0x800000ff13157221 */ /* 0x000fc60000010100 */
[----:B------:R-:W-:Y:S02]  /*2290*/  IMAD.IADD R18, R18, 0x1, R15 ;  /* 0x0000000112127824 */ /* 0x000fe400078e020f */
[----:B0-----:R-:W-:-:S04]  /*22a0*/  FFMA R16, R17, R21, 1 ;  /* 0x3f80000011107423 */ /* 0x001fc80000000015 */
[----:B------:R-:W-:-:S04]  /*22b0*/  FFMA R17, R17, R16, R17 ;  /* 0x0000001011117223 */ /* 0x000fc80000000011 */
[----:B------:R-:W-:-:S04]  /*22c0*/  FFMA R16, R2, R17, RZ ;  /* 0x0000001102107223 */ /* 0x000fc800000000ff */
[----:B------:R-:W-:-:S04]  /*22d0*/  FFMA R20, R21, R16, R2 ;  /* 0x0000001015147223 */ /* 0x000fc80000000002 */
[----:B------:R-:W-:-:S04]  /*22e0*/  FFMA R16, R17, R20, R16 ;  /* 0x0000001411107223 */ /* 0x000fc80000000010 */
[----:B------:R-:W-:-:S04]  /*22f0*/  FFMA R21, R21, R16, R2 ;  /* 0x0000001015157223 */ /* 0x000fc80000000002 */
[----:B------:R-:W-:-:S05]  /*2300*/  FFMA R2, R17, R21, R16 ;  /* 0x0000001511027223 */ /* 0x000fca0000000010 */
[----:B------:R-:W-:-:S04]  /*2310*/  SHF.R.U32.HI R13, RZ, 0x17, R2 ;  /* 0x00000017ff0d7819 */ /* 0x000fc80000011602 */
[----:B------:R-:W-:-:S04]  /*2320*/  LOP3.LUT R13, R13, 0xff, RZ, 0xc0, !PT ;  /* 0x000000ff0d0d7812 */ /* 0x000fc800078ec0ff */
[----:B------:R-:W-:-:S05]  /*2330*/  IADD3 R19, PT, PT, R13, R18, RZ ;  /* 0x000000120d137210 */ /* 0x000fca0007ffe0ff */
[----:B------:R-:W-:-:S05]  /*2340*/  VIADD R13, R19, 0xffffffff ;  /* 0xffffffff130d7836 */ /* 0x000fca0000000000 */
[----:B------:R-:W-:-:S13]  /*2350*/  ISETP.GE.U32.AND P0, PT, R13, 0xfe, PT ;  /* 0x000000fe0d00780c */ /* 0x000fda0003f06070 */
[----:B------:R-:W-:Y:S05]  /*2360*/  @!P0 BRA `(.L_x_49) ;  /* 0x0000000000808947 */ /* 0x000fea0003800000 */
[----:B------:R-:W-:-:S13]  /*2370*/  ISETP.GT.AND P0, PT, R19, 0xfe, PT ;  /* 0x000000fe1300780c */ /* 0x000fda0003f04270 */
[----:B------:R-:W-:Y:S05]  /*2380*/  @P0 BRA `(.L_x_50) ;  /* 0x00000000006c0947 */ /* 0x000fea0003800000 */
[----:B------:R-:W-:-:S13]  /*2390*/  ISETP.GE.AND P0, PT, R19, 0x1, PT ;  /* 0x000000011300780c */ /* 0x000fda0003f06270 */
[----:B------:R-:W-:Y:S05]  /*23a0*/  @P0 BRA `(.L_x_51) ;  /* 0x0000000000740947 */ /* 0x000fea0003800000 */
[----:B------:R-:W-:Y:S02]  /*23b0*/  ISETP.GE.AND P0, PT, R19, -0x18, PT ;  /* 0xffffffe81300780c */ /* 0x000fe40003f06270 */
[----:B------:R-:W-:-:S11]  /*23c0*/  LOP3.LUT R2, R2, 0x80000000, RZ, 0xc0, !PT ;  /* 0x8000000002027812 */ /* 0x000fd600078ec0ff */
[----:B------:R-:W-:Y:S05]  /*23d0*/  @!P0 BRA `(.L_x_51) ;  /* 0x0000000000688947 */ /* 0x000fea0003800000 */
[-CC-:B------:R-:W-:Y:S01]  /*23e0*/  FFMA.RZ R13, R17, R21.reuse, R16.reuse ;  /* 0x00000015110d7223 */ /* 0x180fe2000000c010 */
[C---:B------:R-:W-:Y:S01]  /*23f0*/  VIADD R18, R19.reuse, 0x20 ;  /* 0x0000002013127836 */ /* 0x040fe20000000000 */
[C---:B------:R-:W-:Y:S02]  /*2400*/  ISETP.NE.AND P3, PT, R19.reuse, RZ, PT ;  /* 0x000000ff1300720c */ /* 0x040fe40003f65270 */
[----:B------:R-:W-:Y:S02]  /*2410*/  ISETP.NE.AND P1, PT, R19, RZ, PT ;  /* 0x000000ff1300720c */ /* 0x000fe40003f25270 */
[----:B------:R-:W-:Y:S01]  /*2420*/  LOP3.LUT R15, R13, 0x7fffff, RZ, 0xc0, !PT ;  /* 0x007fffff0d0f7812 */ /* 0x000fe200078ec0ff */
[CCC-:B------:R-:W-:Y:S01]  /*2430*/  FFMA.RP R13, R17.reuse, R21.reuse, R16.reuse ;  /* 0x00000015110d7223 */ /* 0x1c0fe20000008010 */
[----:B------:R-:W-:Y:S01]  /*2440*/  FFMA.RM R16, R17, R21, R16 ;  /* 0x0000001511107223 */ /* 0x000fe20000004010 */
[----:B------:R-:W-:Y:S01]  /*2450*/  IMAD.MOV R17, RZ, RZ, -R19 ;  /* 0x000000ffff117224 */ /* 0x000fe200078e0a13 */
[----:B------:R-:W-:-:S03]  /*2460*/  LOP3.LUT R15, R15, 0x800000, RZ, 0xfc, !PT ;  /* 0x008000000f0f7812 */ /* 0x000fc600078efcff */
[----:B------:R-:W-:Y:S02]  /*2470*/  FSETP.NEU.FTZ.AND P0, PT, R13, R16, PT ;  /* 0x000000100d00720b */ /* 0x000fe40003f1d000 */
[----:B------:R-:W-:Y:S02]  /*2480*/  SHF.L.U32 R18, R15, R18, RZ ;  /* 0x000000120f127219 */ /* 0x000fe400000006ff */
[----:B------:R-:W-:Y:S02]  /*2490*/  SEL R16, R17, RZ, P3 ;  /* 0x000000ff11107207 */ /* 0x000fe40001800000 */
[----:B------:R-:W-:Y:S02]  /*24a0*/  ISETP.NE.AND P1, PT, R18, RZ, P1 ;  /* 0x000000ff1200720c */ /* 0x000fe40000f25270 */
[----:B------:R-:W-:Y:S02]  /*24b0*/  SHF.R.U32.HI R16, RZ, R16, R15 ;  /* 0x00000010ff107219 */ /* 0x000fe4000001160f */
[----:B------:R-:W-:-:S02]  /*24c0*/  PLOP3.LUT P0, PT, P0, P1, PT, 0xf8, 0x8f ;  /* 0x00000000008f781c */ /* 0x000fc40000703f70 */
[----:B------:R-:W-:Y:S02]  /*24d0*/  SHF.R.U32.HI R18, RZ, 0x1, R16 ;  /* 0x00000001ff127819 */ /* 0x000fe40000011610 */
[----:B------:R-:W-:-:S04]  /*24e0*/  SEL R13, RZ, 0x1, !P0 ;  /* 0x00000001ff0d7807 */ /* 0x000fc80004000000 */
[----:B------:R-:W-:-:S04]  /*24f0*/  LOP3.LUT R13, R13, 0x1, R18, 0xf8, !PT ;  /* 0x000000010d0d7812 */ /* 0x000fc800078ef812 */
[----:B------:R-:W-:-:S04]  /*2500*/  LOP3.LUT R13, R13, R16, RZ, 0xc0, !PT ;  /* 0x000000100d0d7212 */ /* 0x000fc800078ec0ff */
[----:B------:R-:W-:-:S04]  /*2510*/  IADD3 R13, PT, PT, R18, R13, RZ ;  /* 0x0000000d120d7210 */ /* 0x000fc80007ffe0ff */
[----:B------:R-:W-:Y:S01]  /*2520*/  LOP3.LUT R2, R13, R2, RZ, 0xfc, !PT ;  /* 0x000000020d027212 */ /* 0x000fe200078efcff */
[----:B------:R-:W-:Y:S06]  /*2530*/  BRA `(.L_x_51) ;  /* 0x0000000000107947 */ /* 0x000fec0003800000 */
.L_x_50:
[----:B------:R-:W-:-:S04]  /*2540*/  LOP3.LUT R2, R2, 0x80000000, RZ, 0xc0, !PT ;  /* 0x8000000002027812 */ /* 0x000fc800078ec0ff */
[----:B------:R-:W-:Y:S01]  /*2550*/  LOP3.LUT R2, R2, 0x7f800000, RZ, 0xfc, !PT ;  /* 0x7f80000002027812 */ /* 0x000fe200078efcff */
[----:B------:R-:W-:Y:S06]  /*2560*/  BRA `(.L_x_51) ;  /* 0x0000000000047947 */ /* 0x000fec0003800000 */
.L_x_49:
[----:B------:R-:W-:-:S07]  /*2570*/  IMAD R2, R18, 0x800000, R2 ;  /* 0x0080000012027824 */ /* 0x000fce00078e0202 */
.L_x_51:
[----:B------:R-:W-:Y:S05]  /*2580*/  BSYNC.RECONVERGENT B3 ;  /* 0x0000000000037941 */ /* 0x000fea0003800200 */
.L_x_48:
[----:B------:R-:W-:Y:S05]  /*2590*/  BRA `(.L_x_52) ;  /* 0x0000000000207947 */ /* 0x000fea0003800000 */
.L_x_47:
[----:B------:R-:W-:-:S04]  /*25a0*/  LOP3.LUT R2, R17, 0x80000000, R2, 0x48, !PT ;  /* 0x8000000011027812 */ /* 0x000fc800078e4802 */
[----:B------:R-:W-:Y:S01]  /*25b0*/  LOP3.LUT R2, R2, 0x7f800000, RZ, 0xfc, !PT ;  /* 0x7f80000002027812 */ /* 0x000fe200078efcff */
[----:B------:R-:W-:Y:S06]  /*25c0*/  BRA `(.L_x_52) ;  /* 0x0000000000147947 */ /* 0x000fec0003800000 */
.L_x_46:
[----:B------:R-:W-:Y:S01]  /*25d0*/  LOP3.LUT R2, R17, 0x80000000, R2, 0x48, !PT ;  /* 0x8000000011027812 */ /* 0x000fe200078e4802 */
[----:B------:R-:W-:Y:S06]  /*25e0*/  BRA `(.L_x_52) ;  /* 0x00000000000c7947 */ /* 0x000fec0003800000 */
.L_x_45:
[----:B------:R-:W0:Y:S01]  /*25f0*/  MUFU.RSQ R2, -QNAN ;  /* 0xffc0000000027908 */ /* 0x000e220000001400 */
[----:B------:R-:W-:Y:S05]  /*2600*/  BRA `(.L_x_52) ;  /* 0x0000000000047947 */ /* 0x000fea0003800000 */
.L_x_44:
[----:B------:R-:W-:-:S07]  /*2610*/  FADD.FTZ R2, R2, R3 ;  /* 0x0000000302027221 */ /* 0x000fce0000010000 */
.L_x_52:
[----:B------:R-:W-:Y:S05]  /*2620*/  BSYNC.RECONVERGENT B2 ;  /* 0x0000000000027941 */ /* 0x000fea0003800200 */
.L_x_42:
[----:B------:R-:W-:-:S04]  /*2630*/  IMAD.MOV.U32 R15, RZ, RZ, 0x0 ;  /* 0x00000000ff0f7424 */ /* 0x000fc800078e00ff */
[----:B0-----:R-:W-:Y:S05]  /*2640*/  RET.REL.NODEC R14 `(_Z18gpu_PitchDetectionPfS_) ;  /* 0xffffffd80e6c7950 */ /* 0x001fea0003c3ffff */
.L_x_53:
[----:B------:R-:W-:-:S00]  /*2650*/  BRA `(.L_x_53) ;  /* 0xfffffffc00fc7947 */ /* 0x000fc0000383ffff */
[----:B------:R-:W-:-:S00]  /*2660*/  NOP ;  /* 0x0000000000007918 */ /* 0x000fc00000000000 */
        /* <DEDUP_REMOVED lines=9> */
.L_x_56:


//--------------------- .nv.shared._Z18gpu_PitchDetectionPfS_ --------------------------
	.section	.nv.shared._Z18gpu_PitchDetectionPfS_,"aw",@nobits
	.sectionflags	@""
	.align	4
.nv.shared._Z18gpu_PitchDetectionPfS_:
	.zero		20459


//--------------------- .nv.shared.reserved.0     --------------------------
	.section	.nv.shared.reserved.0,"aw",@nobits
	.weak		__nv_reservedSMEM_offset_0_alias
	.size		__nv_reservedSMEM_offset_0_alias, 0, 64
	.other		__nv_reservedSMEM_offset_0_alias,@"STO_CUDA_RESERVED_SHARED STV_DEFAULT"
__nv_reservedSMEM_offset_0_alias:
	.zero		0
	.zero		64


//--------------------- .nv.constant0._Z18gpu_PitchDetectionPfS_ --------------------------
	.section	.nv.constant0._Z18gpu_PitchDetectionPfS_,"a",@progbits
	.sectionflags	@""
	.align	4
.nv.constant0._Z18gpu_PitchDetectionPfS_:
	.zero		912


//--------------------- SYMBOLS --------------------------

	.type		.nv.reservedSmem.offset0,@object
	.size		.nv.reservedSmem.offset0,0x4
	.type		.nv.reservedSmem.cap,@object
	.size		.nv.reservedSmem.cap,0x4
